//
// Generated by NVIDIA NVVM Compiler
//
// Compiler Build ID: CL-36424714
// Cuda compilation tools, release 13.0, V13.0.88
// Based on NVVM 20.0.0
//

.version 9.0
.target sm_100
.address_size 64

	// .globl	_Z18indicadores_kernelPfPiS_iiii

.visible .entry _Z18indicadores_kernelPfPiS_iiii(
	.param .u64 .ptr .align 1 _Z18indicadores_kernelPfPiS_iiii_param_0,
	.param .u64 .ptr .align 1 _Z18indicadores_kernelPfPiS_iiii_param_1,
	.param .u64 .ptr .align 1 _Z18indicadores_kernelPfPiS_iiii_param_2,
	.param .u32 _Z18indicadores_kernelPfPiS_iiii_param_3,
	.param .u32 _Z18indicadores_kernelPfPiS_iiii_param_4,
	.param .u32 _Z18indicadores_kernelPfPiS_iiii_param_5,
	.param .u32 _Z18indicadores_kernelPfPiS_iiii_param_6
)
{
	.reg .pred 	%p<193>;
	.reg .b16 	%rs<17>;
	.reg .b32 	%r<154>;
	.reg .b32 	%f<511>;
	.reg .b64 	%rd<65>;

	ld.param.u64 	%rd9, [_Z18indicadores_kernelPfPiS_iiii_param_0];
	ld.param.u64 	%rd10, [_Z18indicadores_kernelPfPiS_iiii_param_1];
	ld.param.u64 	%rd11, [_Z18indicadores_kernelPfPiS_iiii_param_2];
	ld.param.u32 	%r52, [_Z18indicadores_kernelPfPiS_iiii_param_3];
	ld.param.u32 	%r55, [_Z18indicadores_kernelPfPiS_iiii_param_6];
	mov.u32 	%r56, %ctaid.x;
	mov.u32 	%r57, %ntid.x;
	mov.u32 	%r58, %tid.x;
	mad.lo.s32 	%r1, %r56, %r57, %r58;
	setp.ge.s32 	%p1, %r1, %r55;
	@%p1 bra 	$L__BB0_75;
	cvta.to.global.u64 	%rd12, %rd10;
	mul.wide.s32 	%rd13, %r1, 4;
	add.s64 	%rd14, %rd12, %rd13;
	ld.global.u32 	%r2, [%rd14];
	setp.lt.s32 	%p2, %r2, 1;
	@%p2 bra 	$L__BB0_75;
	ld.param.u32 	%r117, [_Z18indicadores_kernelPfPiS_iiii_param_5];
	ld.param.u32 	%r114, [_Z18indicadores_kernelPfPiS_iiii_param_4];
	add.s32 	%r59, %r117, 1;
	cvt.rn.f32.s32 	%f115, %r59;
	mov.f32 	%f116, 0f40000000;
	div.rn.f32 	%f1, %f116, %f115;
	mul.lo.s32 	%r60, %r52, %r1;
	cvta.to.global.u64 	%rd15, %rd9;
	mul.wide.s32 	%rd16, %r60, 4;
	add.s64 	%rd1, %rd15, %rd16;
	mul.lo.s32 	%r61, %r60, %r114;
	cvta.to.global.u64 	%rd17, %rd11;
	mul.wide.s32 	%rd18, %r61, 4;
	add.s64 	%rd2, %rd17, %rd18;
	ld.global.f32 	%f487, [%rd1];
	st.global.f32 	[%rd2], %f487;
	st.global.f32 	[%rd2+4], %f487;
	ld.global.f32 	%f117, [%rd1];
	st.global.f32 	[%rd2+8], %f117;
	mov.b32 	%r62, 1112014848;
	st.global.u32 	[%rd2+12], %r62;
	st.global.u32 	[%rd2+16], %r62;
	setp.lt.s32 	%p3, %r117, 2;
	setp.eq.s32 	%p4, %r2, 1;
	or.pred  	%p5, %p3, %p4;
	mov.f32 	%f485, %f487;
	mov.f32 	%f486, %f487;
	@%p5 bra 	$L__BB0_33;
	ld.param.u32 	%r118, [_Z18indicadores_kernelPfPiS_iiii_param_5];
	min.u32 	%r3, %r118, %r2;
	mov.b32 	%r134, 0;
	mov.b16 	%rs14, 0;
	mov.u16 	%rs15, %rs14;
	mov.u16 	%rs16, %rs14;
	mov.f32 	%f486, %f487;
	mov.f32 	%f485, %f487;
$L__BB0_4:
	ld.param.u32 	%r115, [_Z18indicadores_kernelPfPiS_iiii_param_4];
	add.s32 	%r5, %r134, 1;
	add.s32 	%r6, %r134, 2;
	add.s16 	%rs4, %rs16, 2;
	add.s16 	%rs16, %rs16, 1;
	mul.wide.u32 	%rd19, %r5, 4;
	add.s64 	%rd20, %rd1, %rd19;
	ld.global.f32 	%f5, [%rd20];
	mad.lo.s32 	%r65, %r115, %r134, %r115;
	mul.wide.s32 	%rd21, %r65, 4;
	add.s64 	%rd3, %rd2, %rd21;
	st.global.f32 	[%rd3], %f5;
	add.f32 	%f485, %f485, %f5;
	cvt.rn.f32.u32 	%f120, %r6;
	div.rn.f32 	%f121, %f485, %f120;
	st.global.f32 	[%rd3+4], %f121;
	mul.f32 	%f122, %f1, %f5;
	mov.f32 	%f123, 0f3F800000;
	sub.f32 	%f124, %f123, %f1;
	fma.rn.f32 	%f486, %f124, %f486, %f122;
	st.global.f32 	[%rd3+8], %f486;
	setp.lt.u32 	%p6, %r134, 7;
	mov.f32 	%f466, 0f00000000;
	mov.b32 	%r137, 1;
	mov.f32 	%f465, %f466;
	@%p6 bra 	$L__BB0_7;
	and.b32  	%r7, %r5, 2147483640;
	mov.f32 	%f466, 0f00000000;
	mov.b32 	%r135, 1;
$L__BB0_6:
	.pragma "nounroll";
	mul.wide.u32 	%rd22, %r135, 4;
	add.s64 	%rd23, %rd1, %rd22;
	ld.global.f32 	%f126, [%rd23];
	ld.global.f32 	%f127, [%rd23+-4];
	sub.f32 	%f128, %f126, %f127;
	setp.gt.f32 	%p7, %f128, 0f00000000;
	add.f32 	%f129, %f465, %f128;
	sub.f32 	%f130, %f466, %f128;
	selp.f32 	%f131, %f129, %f465, %p7;
	selp.f32 	%f132, %f466, %f130, %p7;
	ld.global.f32 	%f133, [%rd23+4];
	sub.f32 	%f134, %f133, %f126;
	setp.gt.f32 	%p8, %f134, 0f00000000;
	add.f32 	%f135, %f131, %f134;
	sub.f32 	%f136, %f132, %f134;
	selp.f32 	%f137, %f135, %f131, %p8;
	selp.f32 	%f138, %f132, %f136, %p8;
	ld.global.f32 	%f139, [%rd23+8];
	sub.f32 	%f140, %f139, %f133;
	setp.gt.f32 	%p9, %f140, 0f00000000;
	add.f32 	%f141, %f137, %f140;
	sub.f32 	%f142, %f138, %f140;
	selp.f32 	%f143, %f141, %f137, %p9;
	selp.f32 	%f144, %f138, %f142, %p9;
	ld.global.f32 	%f145, [%rd23+12];
	sub.f32 	%f146, %f145, %f139;
	setp.gt.f32 	%p10, %f146, 0f00000000;
	add.f32 	%f147, %f143, %f146;
	sub.f32 	%f148, %f144, %f146;
	selp.f32 	%f149, %f147, %f143, %p10;
	selp.f32 	%f150, %f144, %f148, %p10;
	ld.global.f32 	%f151, [%rd23+16];
	sub.f32 	%f152, %f151, %f145;
	setp.gt.f32 	%p11, %f152, 0f00000000;
	add.f32 	%f153, %f149, %f152;
	sub.f32 	%f154, %f150, %f152;
	selp.f32 	%f155, %f153, %f149, %p11;
	selp.f32 	%f156, %f150, %f154, %p11;
	ld.global.f32 	%f157, [%rd23+20];
	sub.f32 	%f158, %f157, %f151;
	setp.gt.f32 	%p12, %f158, 0f00000000;
	add.f32 	%f159, %f155, %f158;
	sub.f32 	%f160, %f156, %f158;
	selp.f32 	%f161, %f159, %f155, %p12;
	selp.f32 	%f162, %f156, %f160, %p12;
	ld.global.f32 	%f163, [%rd23+24];
	sub.f32 	%f164, %f163, %f157;
	setp.gt.f32 	%p13, %f164, 0f00000000;
	add.f32 	%f165, %f161, %f164;
	sub.f32 	%f166, %f162, %f164;
	selp.f32 	%f167, %f165, %f161, %p13;
	selp.f32 	%f168, %f162, %f166, %p13;
	ld.global.f32 	%f169, [%rd23+28];
	sub.f32 	%f170, %f169, %f163;
	setp.gt.f32 	%p14, %f170, 0f00000000;
	add.f32 	%f171, %f167, %f170;
	sub.f32 	%f172, %f168, %f170;
	selp.f32 	%f465, %f171, %f167, %p14;
	selp.f32 	%f466, %f168, %f172, %p14;
	add.s32 	%r137, %r135, 8;
	add.s32 	%r67, %r135, 7;
	setp.ne.s32 	%p15, %r67, %r7;
	mov.u32 	%r135, %r137;
	@%p15 bra 	$L__BB0_6;
$L__BB0_7:
	and.b32  	%r68, %r5, 7;
	setp.eq.s32 	%p16, %r68, 0;
	@%p16 bra 	$L__BB0_15;
	cvt.u32.u16 	%r69, %rs16;
	and.b32  	%r11, %r69, 7;
	add.s32 	%r70, %r11, -1;
	setp.lt.u32 	%p17, %r70, 3;
	@%p17 bra 	$L__BB0_10;
	mul.wide.u32 	%rd24, %r137, 4;
	add.s64 	%rd25, %rd1, %rd24;
	ld.global.f32 	%f174, [%rd25];
	mul.wide.s32 	%rd26, %r137, 4;
	add.s64 	%rd27, %rd1, %rd26;
	ld.global.f32 	%f175, [%rd27+-4];
	sub.f32 	%f176, %f174, %f175;
	setp.gt.f32 	%p18, %f176, 0f00000000;
	add.f32 	%f177, %f465, %f176;
	sub.f32 	%f178, %f466, %f176;
	selp.f32 	%f179, %f177, %f465, %p18;
	selp.f32 	%f180, %f466, %f178, %p18;
	add.s32 	%r71, %r137, 1;
	mul.wide.u32 	%rd28, %r71, 4;
	add.s64 	%rd29, %rd1, %rd28;
	ld.global.f32 	%f181, [%rd29];
	sub.f32 	%f182, %f181, %f174;
	setp.gt.f32 	%p19, %f182, 0f00000000;
	add.f32 	%f183, %f179, %f182;
	sub.f32 	%f184, %f180, %f182;
	selp.f32 	%f185, %f183, %f179, %p19;
	selp.f32 	%f186, %f180, %f184, %p19;
	add.s32 	%r72, %r137, 2;
	mul.wide.u32 	%rd30, %r72, 4;
	add.s64 	%rd31, %rd1, %rd30;
	ld.global.f32 	%f187, [%rd31];
	ld.global.f32 	%f188, [%rd27+4];
	sub.f32 	%f189, %f187, %f188;
	setp.gt.f32 	%p20, %f189, 0f00000000;
	add.f32 	%f190, %f185, %f189;
	sub.f32 	%f191, %f186, %f189;
	selp.f32 	%f192, %f190, %f185, %p20;
	selp.f32 	%f193, %f186, %f191, %p20;
	ld.global.f32 	%f194, [%rd25+12];
	ld.global.f32 	%f195, [%rd27+8];
	sub.f32 	%f196, %f194, %f195;
	setp.gt.f32 	%p21, %f196, 0f00000000;
	add.f32 	%f197, %f192, %f196;
	sub.f32 	%f198, %f193, %f196;
	selp.f32 	%f465, %f197, %f192, %p21;
	selp.f32 	%f466, %f193, %f198, %p21;
	add.s32 	%r137, %r137, 4;
$L__BB0_10:
	and.b32  	%r73, %r11, 3;
	setp.eq.s32 	%p22, %r73, 0;
	@%p22 bra 	$L__BB0_15;
	and.b16  	%rs11, %rs15, 3;
	setp.eq.s16 	%p23, %rs11, 0;
	@%p23 bra 	$L__BB0_13;
	mul.wide.u32 	%rd32, %r137, 4;
	add.s64 	%rd33, %rd1, %rd32;
	ld.global.f32 	%f200, [%rd33];
	mul.wide.s32 	%rd34, %r137, 4;
	add.s64 	%rd35, %rd1, %rd34;
	ld.global.f32 	%f201, [%rd35+-4];
	sub.f32 	%f202, %f200, %f201;
	setp.gt.f32 	%p24, %f202, 0f00000000;
	add.f32 	%f203, %f465, %f202;
	sub.f32 	%f204, %f466, %f202;
	selp.f32 	%f205, %f203, %f465, %p24;
	selp.f32 	%f206, %f466, %f204, %p24;
	ld.global.f32 	%f207, [%rd33+4];
	sub.f32 	%f208, %f207, %f200;
	setp.gt.f32 	%p25, %f208, 0f00000000;
	add.f32 	%f209, %f205, %f208;
	sub.f32 	%f210, %f206, %f208;
	selp.f32 	%f465, %f209, %f205, %p25;
	selp.f32 	%f466, %f206, %f210, %p25;
	add.s32 	%r137, %r137, 2;
$L__BB0_13:
	and.b16  	%rs12, %rs15, 1;
	setp.eq.b16 	%p26, %rs12, 1;
	@%p26 bra 	$L__BB0_15;
	mul.wide.u32 	%rd36, %r137, 4;
	add.s64 	%rd37, %rd1, %rd36;
	ld.global.f32 	%f211, [%rd37];
	mul.wide.s32 	%rd38, %r137, 4;
	add.s64 	%rd39, %rd1, %rd38;
	ld.global.f32 	%f212, [%rd39+-4];
	sub.f32 	%f213, %f211, %f212;
	setp.gt.f32 	%p27, %f213, 0f00000000;
	add.f32 	%f214, %f465, %f213;
	sub.f32 	%f215, %f466, %f213;
	selp.f32 	%f465, %f214, %f465, %p27;
	selp.f32 	%f466, %f466, %f215, %p27;
$L__BB0_15:
	div.rn.f32 	%f32, %f465, %f466;
	setp.eq.f32 	%p28, %f466, 0f00000000;
	mov.f32 	%f467, 0f42C80000;
	@%p28 bra 	$L__BB0_17;
	add.f32 	%f217, %f32, 0f3F800000;
	mov.f32 	%f218, 0f42C80000;
	div.rn.f32 	%f219, %f218, %f217;
	sub.f32 	%f467, %f218, %f219;
$L__BB0_17:
	st.global.f32 	[%rd3+12], %f467;
	setp.lt.u32 	%p29, %r5, 15;
	mov.b32 	%r141, 0;
	mov.f32 	%f483, %f5;
	mov.f32 	%f482, %f5;
	@%p29 bra 	$L__BB0_20;
	and.b32  	%r141, %r6, -16;
	mov.b32 	%r139, 0;
	mov.f32 	%f483, %f5;
	mov.f32 	%f482, %f5;
$L__BB0_19:
	.pragma "nounroll";
	mul.wide.u32 	%rd40, %r139, 4;
	add.s64 	%rd41, %rd1, %rd40;
	ld.global.f32 	%f221, [%rd41];
	setp.lt.f32 	%p30, %f221, %f482;
	selp.f32 	%f222, %f221, %f482, %p30;
	setp.gt.f32 	%p31, %f221, %f483;
	selp.f32 	%f223, %f221, %f483, %p31;
	ld.global.f32 	%f224, [%rd41+4];
	setp.lt.f32 	%p32, %f224, %f222;
	selp.f32 	%f225, %f224, %f222, %p32;
	setp.gt.f32 	%p33, %f224, %f223;
	selp.f32 	%f226, %f224, %f223, %p33;
	ld.global.f32 	%f227, [%rd41+8];
	setp.lt.f32 	%p34, %f227, %f225;
	selp.f32 	%f228, %f227, %f225, %p34;
	setp.gt.f32 	%p35, %f227, %f226;
	selp.f32 	%f229, %f227, %f226, %p35;
	ld.global.f32 	%f230, [%rd41+12];
	setp.lt.f32 	%p36, %f230, %f228;
	selp.f32 	%f231, %f230, %f228, %p36;
	setp.gt.f32 	%p37, %f230, %f229;
	selp.f32 	%f232, %f230, %f229, %p37;
	ld.global.f32 	%f233, [%rd41+16];
	setp.lt.f32 	%p38, %f233, %f231;
	selp.f32 	%f234, %f233, %f231, %p38;
	setp.gt.f32 	%p39, %f233, %f232;
	selp.f32 	%f235, %f233, %f232, %p39;
	ld.global.f32 	%f236, [%rd41+20];
	setp.lt.f32 	%p40, %f236, %f234;
	selp.f32 	%f237, %f236, %f234, %p40;
	setp.gt.f32 	%p41, %f236, %f235;
	selp.f32 	%f238, %f236, %f235, %p41;
	ld.global.f32 	%f239, [%rd41+24];
	setp.lt.f32 	%p42, %f239, %f237;
	selp.f32 	%f240, %f239, %f237, %p42;
	setp.gt.f32 	%p43, %f239, %f238;
	selp.f32 	%f241, %f239, %f238, %p43;
	ld.global.f32 	%f242, [%rd41+28];
	setp.lt.f32 	%p44, %f242, %f240;
	selp.f32 	%f243, %f242, %f240, %p44;
	setp.gt.f32 	%p45, %f242, %f241;
	selp.f32 	%f244, %f242, %f241, %p45;
	ld.global.f32 	%f245, [%rd41+32];
	setp.lt.f32 	%p46, %f245, %f243;
	selp.f32 	%f246, %f245, %f243, %p46;
	setp.gt.f32 	%p47, %f245, %f244;
	selp.f32 	%f247, %f245, %f244, %p47;
	ld.global.f32 	%f248, [%rd41+36];
	setp.lt.f32 	%p48, %f248, %f246;
	selp.f32 	%f249, %f248, %f246, %p48;
	setp.gt.f32 	%p49, %f248, %f247;
	selp.f32 	%f250, %f248, %f247, %p49;
	ld.global.f32 	%f251, [%rd41+40];
	setp.lt.f32 	%p50, %f251, %f249;
	selp.f32 	%f252, %f251, %f249, %p50;
	setp.gt.f32 	%p51, %f251, %f250;
	selp.f32 	%f253, %f251, %f250, %p51;
	ld.global.f32 	%f254, [%rd41+44];
	setp.lt.f32 	%p52, %f254, %f252;
	selp.f32 	%f255, %f254, %f252, %p52;
	setp.gt.f32 	%p53, %f254, %f253;
	selp.f32 	%f256, %f254, %f253, %p53;
	ld.global.f32 	%f257, [%rd41+48];
	setp.lt.f32 	%p54, %f257, %f255;
	selp.f32 	%f258, %f257, %f255, %p54;
	setp.gt.f32 	%p55, %f257, %f256;
	selp.f32 	%f259, %f257, %f256, %p55;
	ld.global.f32 	%f260, [%rd41+52];
	setp.lt.f32 	%p56, %f260, %f258;
	selp.f32 	%f261, %f260, %f258, %p56;
	setp.gt.f32 	%p57, %f260, %f259;
	selp.f32 	%f262, %f260, %f259, %p57;
	ld.global.f32 	%f263, [%rd41+56];
	setp.lt.f32 	%p58, %f263, %f261;
	selp.f32 	%f264, %f263, %f261, %p58;
	setp.gt.f32 	%p59, %f263, %f262;
	selp.f32 	%f265, %f263, %f262, %p59;
	ld.global.f32 	%f266, [%rd41+60];
	setp.lt.f32 	%p60, %f266, %f264;
	selp.f32 	%f482, %f266, %f264, %p60;
	setp.gt.f32 	%p61, %f266, %f265;
	selp.f32 	%f483, %f266, %f265, %p61;
	add.s32 	%r139, %r139, 16;
	setp.ne.s32 	%p62, %r139, %r141;
	@%p62 bra 	$L__BB0_19;
$L__BB0_20:
	and.b32  	%r76, %r6, 15;
	setp.eq.s32 	%p63, %r76, 0;
	@%p63 bra 	$L__BB0_30;
	add.s16 	%rs13, %rs14, 2;
	cvt.u32.u16 	%r77, %rs13;
	and.b32  	%r20, %r77, 15;
	add.s32 	%r78, %r20, -1;
	setp.lt.u32 	%p64, %r78, 7;
	@%p64 bra 	$L__BB0_23;
	mul.wide.u32 	%rd42, %r141, 4;
	add.s64 	%rd43, %rd1, %rd42;
	ld.global.f32 	%f268, [%rd43];
	setp.lt.f32 	%p65, %f268, %f482;
	selp.f32 	%f269, %f268, %f482, %p65;
	setp.gt.f32 	%p66, %f268, %f483;
	selp.f32 	%f270, %f268, %f483, %p66;
	ld.global.f32 	%f271, [%rd43+4];
	setp.lt.f32 	%p67, %f271, %f269;
	selp.f32 	%f272, %f271, %f269, %p67;
	setp.gt.f32 	%p68, %f271, %f270;
	selp.f32 	%f273, %f271, %f270, %p68;
	ld.global.f32 	%f274, [%rd43+8];
	setp.lt.f32 	%p69, %f274, %f272;
	selp.f32 	%f275, %f274, %f272, %p69;
	setp.gt.f32 	%p70, %f274, %f273;
	selp.f32 	%f276, %f274, %f273, %p70;
	ld.global.f32 	%f277, [%rd43+12];
	setp.lt.f32 	%p71, %f277, %f275;
	selp.f32 	%f278, %f277, %f275, %p71;
	setp.gt.f32 	%p72, %f277, %f276;
	selp.f32 	%f279, %f277, %f276, %p72;
	ld.global.f32 	%f280, [%rd43+16];
	setp.lt.f32 	%p73, %f280, %f278;
	selp.f32 	%f281, %f280, %f278, %p73;
	setp.gt.f32 	%p74, %f280, %f279;
	selp.f32 	%f282, %f280, %f279, %p74;
	ld.global.f32 	%f283, [%rd43+20];
	setp.lt.f32 	%p75, %f283, %f281;
	selp.f32 	%f284, %f283, %f281, %p75;
	setp.gt.f32 	%p76, %f283, %f282;
	selp.f32 	%f285, %f283, %f282, %p76;
	ld.global.f32 	%f286, [%rd43+24];
	setp.lt.f32 	%p77, %f286, %f284;
	selp.f32 	%f287, %f286, %f284, %p77;
	setp.gt.f32 	%p78, %f286, %f285;
	selp.f32 	%f288, %f286, %f285, %p78;
	ld.global.f32 	%f289, [%rd43+28];
	setp.lt.f32 	%p79, %f289, %f287;
	selp.f32 	%f482, %f289, %f287, %p79;
	setp.gt.f32 	%p80, %f289, %f288;
	selp.f32 	%f483, %f289, %f288, %p80;
	add.s32 	%r141, %r141, 8;
$L__BB0_23:
	and.b32  	%r79, %r20, 7;
	setp.eq.s32 	%p81, %r79, 0;
	@%p81 bra 	$L__BB0_30;
	cvt.u32.u16 	%r80, %rs4;
	and.b32  	%r81, %r80, 7;
	and.b32  	%r23, %r80, 3;
	add.s32 	%r82, %r81, -1;
	setp.lt.u32 	%p82, %r82, 3;
	@%p82 bra 	$L__BB0_26;
	mul.wide.u32 	%rd44, %r141, 4;
	add.s64 	%rd45, %rd1, %rd44;
	ld.global.f32 	%f291, [%rd45];
	setp.lt.f32 	%p83, %f291, %f482;
	selp.f32 	%f292, %f291, %f482, %p83;
	setp.gt.f32 	%p84, %f291, %f483;
	selp.f32 	%f293, %f291, %f483, %p84;
	ld.global.f32 	%f294, [%rd45+4];
	setp.lt.f32 	%p85, %f294, %f292;
	selp.f32 	%f295, %f294, %f292, %p85;
	setp.gt.f32 	%p86, %f294, %f293;
	selp.f32 	%f296, %f294, %f293, %p86;
	ld.global.f32 	%f297, [%rd45+8];
	setp.lt.f32 	%p87, %f297, %f295;
	selp.f32 	%f298, %f297, %f295, %p87;
	setp.gt.f32 	%p88, %f297, %f296;
	selp.f32 	%f299, %f297, %f296, %p88;
	ld.global.f32 	%f300, [%rd45+12];
	setp.lt.f32 	%p89, %f300, %f298;
	selp.f32 	%f482, %f300, %f298, %p89;
	setp.gt.f32 	%p90, %f300, %f299;
	selp.f32 	%f483, %f300, %f299, %p90;
	add.s32 	%r141, %r141, 4;
$L__BB0_26:
	setp.eq.s32 	%p91, %r23, 0;
	@%p91 bra 	$L__BB0_30;
	mul.wide.u32 	%rd46, %r141, 4;
	add.s64 	%rd4, %rd1, %rd46;
	ld.global.f32 	%f301, [%rd4];
	setp.lt.f32 	%p92, %f301, %f482;
	selp.f32 	%f482, %f301, %f482, %p92;
	setp.gt.f32 	%p93, %f301, %f483;
	selp.f32 	%f483, %f301, %f483, %p93;
	setp.eq.s32 	%p94, %r23, 1;
	@%p94 bra 	$L__BB0_30;
	ld.global.f32 	%f302, [%rd4+4];
	setp.lt.f32 	%p95, %f302, %f482;
	selp.f32 	%f482, %f302, %f482, %p95;
	setp.gt.f32 	%p96, %f302, %f483;
	selp.f32 	%f483, %f302, %f483, %p96;
	setp.eq.s32 	%p97, %r23, 2;
	@%p97 bra 	$L__BB0_30;
	ld.global.f32 	%f303, [%rd4+8];
	setp.lt.f32 	%p98, %f303, %f482;
	selp.f32 	%f482, %f303, %f482, %p98;
	setp.gt.f32 	%p99, %f303, %f483;
	selp.f32 	%f483, %f303, %f483, %p99;
$L__BB0_30:
	setp.eq.f32 	%p100, %f483, %f482;
	mov.f32 	%f484, 0f42480000;
	@%p100 bra 	$L__BB0_32;
	sub.f32 	%f305, %f5, %f482;
	mul.f32 	%f306, %f305, 0f42C80000;
	sub.f32 	%f307, %f483, %f482;
	div.rn.f32 	%f484, %f306, %f307;
$L__BB0_32:
	st.global.f32 	[%rd3+16], %f484;
	setp.ne.s32 	%p101, %r6, %r3;
	add.s16 	%rs15, %rs15, 1;
	add.s16 	%rs14, %rs14, 1;
	mov.u32 	%r134, %r5;
	@%p101 bra 	$L__BB0_4;
$L__BB0_33:
	ld.param.u32 	%r119, [_Z18indicadores_kernelPfPiS_iiii_param_5];
	cvt.rn.f32.s32 	%f67, %r119;
	setp.ge.s32 	%p102, %r119, %r2;
	@%p102 bra 	$L__BB0_75;
	ld.param.u32 	%r143, [_Z18indicadores_kernelPfPiS_iiii_param_5];
	mov.f32 	%f308, 0f00000000;
	div.rn.f32 	%f489, %f308, %f67;
	add.s32 	%r83, %r143, -1;
	and.b32  	%r26, %r83, 3;
	mov.f32 	%f488, %f487;
	mov.f32 	%f492, %f489;
$L__BB0_35:
	ld.param.u32 	%r121, [_Z18indicadores_kernelPfPiS_iiii_param_5];
	ld.param.u32 	%r116, [_Z18indicadores_kernelPfPiS_iiii_param_4];
	mul.wide.s32 	%rd47, %r143, 4;
	add.s64 	%rd48, %rd1, %rd47;
	ld.global.f32 	%f75, [%rd48];
	mul.lo.s32 	%r84, %r143, %r116;
	mul.wide.s32 	%rd49, %r84, 4;
	add.s64 	%rd5, %rd2, %rd49;
	st.global.f32 	[%rd5], %f75;
	sub.s32 	%r28, %r143, %r121;
	mul.wide.s32 	%rd50, %r28, 4;
	add.s64 	%rd6, %rd1, %rd50;
	ld.global.f32 	%f310, [%rd6];
	sub.f32 	%f311, %f75, %f310;
	add.f32 	%f485, %f485, %f311;
	cvt.rn.f32.s32 	%f312, %r121;
	div.rn.f32 	%f313, %f485, %f312;
	st.global.f32 	[%rd5+4], %f313;
	mul.f32 	%f314, %f1, %f75;
	mov.f32 	%f315, 0f3F800000;
	sub.f32 	%f316, %f315, %f1;
	fma.rn.f32 	%f486, %f316, %f486, %f314;
	st.global.f32 	[%rd5+8], %f486;
	ld.global.f32 	%f317, [%rd48+-4];
	sub.f32 	%f318, %f75, %f317;
	max.f32 	%f319, %f318, 0f00000000;
	setp.lt.f32 	%p103, %f318, 0f00000000;
	neg.f32 	%f320, %f318;
	selp.f32 	%f321, %f320, 0f00000000, %p103;
	add.s32 	%r85, %r121, -1;
	cvt.rn.f32.s32 	%f322, %r85;
	fma.rn.f32 	%f323, %f492, %f322, %f319;
	div.rn.f32 	%f492, %f323, %f312;
	fma.rn.f32 	%f324, %f489, %f322, %f321;
	div.rn.f32 	%f489, %f324, %f312;
	setp.eq.f32 	%p104, %f489, 0f00000000;
	mov.f32 	%f493, 0f42C80000;
	@%p104 bra 	$L__BB0_37;
	div.rn.f32 	%f325, %f492, %f489;
	add.f32 	%f326, %f325, 0f3F800000;
	mov.f32 	%f327, 0f42C80000;
	div.rn.f32 	%f328, %f327, %f326;
	sub.f32 	%f493, %f327, %f328;
$L__BB0_37:
	st.global.f32 	[%rd5+12], %f493;
	ld.global.f32 	%f82, [%rd6];
	setp.ge.f32 	%p105, %f75, %f487;
	mov.f32 	%f501, %f75;
	@%p105 bra 	$L__BB0_55;
	setp.neu.f32 	%p106, %f82, %f487;
	mov.f32 	%f501, %f487;
	@%p106 bra 	$L__BB0_55;
	ld.global.f32 	%f501, [%rd6+4];
	add.s32 	%r147, %r28, 2;
	setp.gt.s32 	%p107, %r147, %r143;
	@%p107 bra 	$L__BB0_55;
	ld.param.u32 	%r122, [_Z18indicadores_kernelPfPiS_iiii_param_5];
	add.s32 	%r86, %r122, -2;
	setp.lt.u32 	%p108, %r86, 15;
	@%p108 bra 	$L__BB0_44;
	ld.param.u32 	%r123, [_Z18indicadores_kernelPfPiS_iiii_param_5];
	add.s32 	%r87, %r123, -1;
	and.b32  	%r88, %r87, -16;
	neg.s32 	%r144, %r88;
	mov.u32 	%r145, %r28;
$L__BB0_42:
	.pragma "nounroll";
	add.s32 	%r89, %r145, 2;
	mul.wide.s32 	%rd51, %r89, 4;
	add.s64 	%rd52, %rd1, %rd51;
	ld.global.f32 	%f330, [%rd52];
	setp.gt.f32 	%p109, %f330, %f501;
	selp.f32 	%f331, %f330, %f501, %p109;
	ld.global.f32 	%f332, [%rd52+4];
	setp.gt.f32 	%p110, %f332, %f331;
	selp.f32 	%f333, %f332, %f331, %p110;
	ld.global.f32 	%f334, [%rd52+8];
	setp.gt.f32 	%p111, %f334, %f333;
	selp.f32 	%f335, %f334, %f333, %p111;
	ld.global.f32 	%f336, [%rd52+12];
	setp.gt.f32 	%p112, %f336, %f335;
	selp.f32 	%f337, %f336, %f335, %p112;
	ld.global.f32 	%f338, [%rd52+16];
	setp.gt.f32 	%p113, %f338, %f337;
	selp.f32 	%f339, %f338, %f337, %p113;
	ld.global.f32 	%f340, [%rd52+20];
	setp.gt.f32 	%p114, %f340, %f339;
	selp.f32 	%f341, %f340, %f339, %p114;
	ld.global.f32 	%f342, [%rd52+24];
	setp.gt.f32 	%p115, %f342, %f341;
	selp.f32 	%f343, %f342, %f341, %p115;
	ld.global.f32 	%f344, [%rd52+28];
	setp.gt.f32 	%p116, %f344, %f343;
	selp.f32 	%f345, %f344, %f343, %p116;
	ld.global.f32 	%f346, [%rd52+32];
	setp.gt.f32 	%p117, %f346, %f345;
	selp.f32 	%f347, %f346, %f345, %p117;
	ld.global.f32 	%f348, [%rd52+36];
	setp.gt.f32 	%p118, %f348, %f347;
	selp.f32 	%f349, %f348, %f347, %p118;
	ld.global.f32 	%f350, [%rd52+40];
	setp.gt.f32 	%p119, %f350, %f349;
	selp.f32 	%f351, %f350, %f349, %p119;
	ld.global.f32 	%f352, [%rd52+44];
	setp.gt.f32 	%p120, %f352, %f351;
	selp.f32 	%f353, %f352, %f351, %p120;
	ld.global.f32 	%f354, [%rd52+48];
	setp.gt.f32 	%p121, %f354, %f353;
	selp.f32 	%f355, %f354, %f353, %p121;
	ld.global.f32 	%f356, [%rd52+52];
	setp.gt.f32 	%p122, %f356, %f355;
	selp.f32 	%f357, %f356, %f355, %p122;
	ld.global.f32 	%f358, [%rd52+56];
	setp.gt.f32 	%p123, %f358, %f357;
	selp.f32 	%f359, %f358, %f357, %p123;
	ld.global.f32 	%f360, [%rd52+60];
	setp.gt.f32 	%p124, %f360, %f359;
	selp.f32 	%f501, %f360, %f359, %p124;
	add.s32 	%r145, %r145, 16;
	add.s32 	%r144, %r144, 16;
	setp.ne.s32 	%p125, %r144, 0;
	@%p125 bra 	$L__BB0_42;
	add.s32 	%r147, %r145, 2;
$L__BB0_44:
	ld.param.u32 	%r124, [_Z18indicadores_kernelPfPiS_iiii_param_5];
	add.s32 	%r90, %r124, -1;
	and.b32  	%r91, %r90, 15;
	setp.eq.s32 	%p126, %r91, 0;
	@%p126 bra 	$L__BB0_55;
	ld.param.u32 	%r125, [_Z18indicadores_kernelPfPiS_iiii_param_5];
	add.s32 	%r92, %r125, -1;
	and.b32  	%r93, %r92, 15;
	add.s32 	%r94, %r93, -1;
	setp.lt.u32 	%p127, %r94, 7;
	@%p127 bra 	$L__BB0_47;
	mul.wide.s32 	%rd53, %r147, 4;
	add.s64 	%rd54, %rd1, %rd53;
	ld.global.f32 	%f362, [%rd54];
	setp.gt.f32 	%p128, %f362, %f501;
	selp.f32 	%f363, %f362, %f501, %p128;
	ld.global.f32 	%f364, [%rd54+4];
	setp.gt.f32 	%p129, %f364, %f363;
	selp.f32 	%f365, %f364, %f363, %p129;
	ld.global.f32 	%f366, [%rd54+8];
	setp.gt.f32 	%p130, %f366, %f365;
	selp.f32 	%f367, %f366, %f365, %p130;
	ld.global.f32 	%f368, [%rd54+12];
	setp.gt.f32 	%p131, %f368, %f367;
	selp.f32 	%f369, %f368, %f367, %p131;
	ld.global.f32 	%f370, [%rd54+16];
	setp.gt.f32 	%p132, %f370, %f369;
	selp.f32 	%f371, %f370, %f369, %p132;
	ld.global.f32 	%f372, [%rd54+20];
	setp.gt.f32 	%p133, %f372, %f371;
	selp.f32 	%f373, %f372, %f371, %p133;
	ld.global.f32 	%f374, [%rd54+24];
	setp.gt.f32 	%p134, %f374, %f373;
	selp.f32 	%f375, %f374, %f373, %p134;
	ld.global.f32 	%f376, [%rd54+28];
	setp.gt.f32 	%p135, %f376, %f375;
	selp.f32 	%f501, %f376, %f375, %p135;
	add.s32 	%r147, %r147, 8;
$L__BB0_47:
	ld.param.u32 	%r126, [_Z18indicadores_kernelPfPiS_iiii_param_5];
	add.s32 	%r95, %r126, -1;
	and.b32  	%r96, %r95, 7;
	setp.eq.s32 	%p136, %r96, 0;
	@%p136 bra 	$L__BB0_55;
	ld.param.u32 	%r127, [_Z18indicadores_kernelPfPiS_iiii_param_5];
	add.s32 	%r97, %r127, -1;
	and.b32  	%r98, %r97, 7;
	add.s32 	%r99, %r98, -1;
	setp.lt.u32 	%p137, %r99, 3;
	@%p137 bra 	$L__BB0_50;
	mul.wide.s32 	%rd55, %r147, 4;
	add.s64 	%rd56, %rd1, %rd55;
	ld.global.f32 	%f378, [%rd56];
	setp.gt.f32 	%p138, %f378, %f501;
	selp.f32 	%f379, %f378, %f501, %p138;
	ld.global.f32 	%f380, [%rd56+4];
	setp.gt.f32 	%p139, %f380, %f379;
	selp.f32 	%f381, %f380, %f379, %p139;
	ld.global.f32 	%f382, [%rd56+8];
	setp.gt.f32 	%p140, %f382, %f381;
	selp.f32 	%f383, %f382, %f381, %p140;
	ld.global.f32 	%f384, [%rd56+12];
	setp.gt.f32 	%p141, %f384, %f383;
	selp.f32 	%f501, %f384, %f383, %p141;
	add.s32 	%r147, %r147, 4;
$L__BB0_50:
	setp.eq.s32 	%p142, %r26, 0;
	@%p142 bra 	$L__BB0_55;
	setp.eq.s32 	%p143, %r26, 1;
	mul.wide.s32 	%rd57, %r147, 4;
	add.s64 	%rd7, %rd1, %rd57;
	ld.global.f32 	%f385, [%rd7];
	setp.gt.f32 	%p144, %f385, %f501;
	selp.f32 	%f501, %f385, %f501, %p144;
	@%p143 bra 	$L__BB0_55;
	setp.eq.s32 	%p145, %r26, 2;
	ld.global.f32 	%f386, [%rd7+4];
	setp.gt.f32 	%p146, %f386, %f501;
	selp.f32 	%f501, %f386, %f501, %p146;
	@%p145 bra 	$L__BB0_55;
	ld.global.f32 	%f96, [%rd7+8];
	setp.leu.f32 	%p147, %f96, %f501;
	@%p147 bra 	$L__BB0_55;
	mov.f32 	%f501, %f96;
$L__BB0_55:
	setp.le.f32 	%p148, %f75, %f488;
	mov.f32 	%f509, %f75;
	@%p148 bra 	$L__BB0_72;
	setp.neu.f32 	%p149, %f82, %f488;
	mov.f32 	%f509, %f488;
	@%p149 bra 	$L__BB0_72;
	ld.global.f32 	%f509, [%rd6+4];
	add.s32 	%r151, %r28, 2;
	setp.gt.s32 	%p150, %r151, %r143;
	@%p150 bra 	$L__BB0_72;
	ld.param.u32 	%r128, [_Z18indicadores_kernelPfPiS_iiii_param_5];
	add.s32 	%r100, %r128, -2;
	setp.lt.u32 	%p151, %r100, 15;
	@%p151 bra 	$L__BB0_61;
	mov.b32 	%r150, 0;
$L__BB0_60:
	.pragma "nounroll";
	ld.param.u32 	%r129, [_Z18indicadores_kernelPfPiS_iiii_param_5];
	mul.wide.s32 	%rd58, %r151, 4;
	add.s64 	%rd59, %rd1, %rd58;
	ld.global.f32 	%f388, [%rd59];
	setp.lt.f32 	%p152, %f388, %f509;
	selp.f32 	%f389, %f388, %f509, %p152;
	ld.global.f32 	%f390, [%rd59+4];
	setp.lt.f32 	%p153, %f390, %f389;
	selp.f32 	%f391, %f390, %f389, %p153;
	ld.global.f32 	%f392, [%rd59+8];
	setp.lt.f32 	%p154, %f392, %f391;
	selp.f32 	%f393, %f392, %f391, %p154;
	ld.global.f32 	%f394, [%rd59+12];
	setp.lt.f32 	%p155, %f394, %f393;
	selp.f32 	%f395, %f394, %f393, %p155;
	ld.global.f32 	%f396, [%rd59+16];
	setp.lt.f32 	%p156, %f396, %f395;
	selp.f32 	%f397, %f396, %f395, %p156;
	ld.global.f32 	%f398, [%rd59+20];
	setp.lt.f32 	%p157, %f398, %f397;
	selp.f32 	%f399, %f398, %f397, %p157;
	ld.global.f32 	%f400, [%rd59+24];
	setp.lt.f32 	%p158, %f400, %f399;
	selp.f32 	%f401, %f400, %f399, %p158;
	ld.global.f32 	%f402, [%rd59+28];
	setp.lt.f32 	%p159, %f402, %f401;
	selp.f32 	%f403, %f402, %f401, %p159;
	ld.global.f32 	%f404, [%rd59+32];
	setp.lt.f32 	%p160, %f404, %f403;
	selp.f32 	%f405, %f404, %f403, %p160;
	ld.global.f32 	%f406, [%rd59+36];
	setp.lt.f32 	%p161, %f406, %f405;
	selp.f32 	%f407, %f406, %f405, %p161;
	ld.global.f32 	%f408, [%rd59+40];
	setp.lt.f32 	%p162, %f408, %f407;
	selp.f32 	%f409, %f408, %f407, %p162;
	ld.global.f32 	%f410, [%rd59+44];
	setp.lt.f32 	%p163, %f410, %f409;
	selp.f32 	%f411, %f410, %f409, %p163;
	ld.global.f32 	%f412, [%rd59+48];
	setp.lt.f32 	%p164, %f412, %f411;
	selp.f32 	%f413, %f412, %f411, %p164;
	ld.global.f32 	%f414, [%rd59+52];
	setp.lt.f32 	%p165, %f414, %f413;
	selp.f32 	%f415, %f414, %f413, %p165;
	ld.global.f32 	%f416, [%rd59+56];
	setp.lt.f32 	%p166, %f416, %f415;
	selp.f32 	%f417, %f416, %f415, %p166;
	ld.global.f32 	%f418, [%rd59+60];
	setp.lt.f32 	%p167, %f418, %f417;
	selp.f32 	%f509, %f418, %f417, %p167;
	add.s32 	%r151, %r151, 16;
	add.s32 	%r150, %r150, 16;
	add.s32 	%r102, %r129, -1;
	and.b32  	%r103, %r102, -16;
	setp.ne.s32 	%p168, %r150, %r103;
	@%p168 bra 	$L__BB0_60;
$L__BB0_61:
	ld.param.u32 	%r130, [_Z18indicadores_kernelPfPiS_iiii_param_5];
	add.s32 	%r104, %r130, -1;
	and.b32  	%r105, %r104, 15;
	setp.eq.s32 	%p169, %r105, 0;
	@%p169 bra 	$L__BB0_72;
	ld.param.u32 	%r131, [_Z18indicadores_kernelPfPiS_iiii_param_5];
	add.s32 	%r106, %r131, -1;
	and.b32  	%r107, %r106, 15;
	add.s32 	%r108, %r107, -1;
	setp.lt.u32 	%p170, %r108, 7;
	@%p170 bra 	$L__BB0_64;
	mul.wide.s32 	%rd60, %r151, 4;
	add.s64 	%rd61, %rd1, %rd60;
	ld.global.f32 	%f420, [%rd61];
	setp.lt.f32 	%p171, %f420, %f509;
	selp.f32 	%f421, %f420, %f509, %p171;
	ld.global.f32 	%f422, [%rd61+4];
	setp.lt.f32 	%p172, %f422, %f421;
	selp.f32 	%f423, %f422, %f421, %p172;
	ld.global.f32 	%f424, [%rd61+8];
	setp.lt.f32 	%p173, %f424, %f423;
	selp.f32 	%f425, %f424, %f423, %p173;
	ld.global.f32 	%f426, [%rd61+12];
	setp.lt.f32 	%p174, %f426, %f425;
	selp.f32 	%f427, %f426, %f425, %p174;
	ld.global.f32 	%f428, [%rd61+16];
	setp.lt.f32 	%p175, %f428, %f427;
	selp.f32 	%f429, %f428, %f427, %p175;
	ld.global.f32 	%f430, [%rd61+20];
	setp.lt.f32 	%p176, %f430, %f429;
	selp.f32 	%f431, %f430, %f429, %p176;
	ld.global.f32 	%f432, [%rd61+24];
	setp.lt.f32 	%p177, %f432, %f431;
	selp.f32 	%f433, %f432, %f431, %p177;
	ld.global.f32 	%f434, [%rd61+28];
	setp.lt.f32 	%p178, %f434, %f433;
	selp.f32 	%f509, %f434, %f433, %p178;
	add.s32 	%r151, %r151, 8;
$L__BB0_64:
	ld.param.u32 	%r132, [_Z18indicadores_kernelPfPiS_iiii_param_5];
	add.s32 	%r109, %r132, -1;
	and.b32  	%r110, %r109, 7;
	setp.eq.s32 	%p179, %r110, 0;
	@%p179 bra 	$L__BB0_72;
	ld.param.u32 	%r133, [_Z18indicadores_kernelPfPiS_iiii_param_5];
	add.s32 	%r111, %r133, -1;
	and.b32  	%r112, %r111, 7;
	add.s32 	%r113, %r112, -1;
	setp.lt.u32 	%p180, %r113, 3;
	@%p180 bra 	$L__BB0_67;
	mul.wide.s32 	%rd62, %r151, 4;
	add.s64 	%rd63, %rd1, %rd62;
	ld.global.f32 	%f436, [%rd63];
	setp.lt.f32 	%p181, %f436, %f509;
	selp.f32 	%f437, %f436, %f509, %p181;
	ld.global.f32 	%f438, [%rd63+4];
	setp.lt.f32 	%p182, %f438, %f437;
	selp.f32 	%f439, %f438, %f437, %p182;
	ld.global.f32 	%f440, [%rd63+8];
	setp.lt.f32 	%p183, %f440, %f439;
	selp.f32 	%f441, %f440, %f439, %p183;
	ld.global.f32 	%f442, [%rd63+12];
	setp.lt.f32 	%p184, %f442, %f441;
	selp.f32 	%f509, %f442, %f441, %p184;
	add.s32 	%r151, %r151, 4;
$L__BB0_67:
	setp.eq.s32 	%p185, %r26, 0;
	@%p185 bra 	$L__BB0_72;
	setp.eq.s32 	%p186, %r26, 1;
	mul.wide.s32 	%rd64, %r151, 4;
	add.s64 	%rd8, %rd1, %rd64;
	ld.global.f32 	%f443, [%rd8];
	setp.lt.f32 	%p187, %f443, %f509;
	selp.f32 	%f509, %f443, %f509, %p187;
	@%p186 bra 	$L__BB0_72;
	setp.eq.s32 	%p188, %r26, 2;
	ld.global.f32 	%f444, [%rd8+4];
	setp.lt.f32 	%p189, %f444, %f509;
	selp.f32 	%f509, %f444, %f509, %p189;
	@%p188 bra 	$L__BB0_72;
	ld.global.f32 	%f111, [%rd8+8];
	setp.geu.f32 	%p190, %f111, %f509;
	@%p190 bra 	$L__BB0_72;
	mov.f32 	%f509, %f111;
$L__BB0_72:
	setp.eq.f32 	%p191, %f501, %f509;
	mov.f32 	%f510, 0f7FC00000;
	@%p191 bra 	$L__BB0_74;
	sub.f32 	%f446, %f75, %f509;
	mul.f32 	%f447, %f446, 0f42C80000;
	sub.f32 	%f448, %f501, %f509;
	div.rn.f32 	%f510, %f447, %f448;
$L__BB0_74:
	st.global.f32 	[%rd5+16], %f510;
	add.s32 	%r143, %r143, 1;
	setp.ne.s32 	%p192, %r143, %r2;
	mov.f32 	%f487, %f501;
	mov.f32 	%f488, %f509;
	@%p192 bra 	$L__BB0_35;
$L__BB0_75:
	ret;

}


// ===== COMPILED SASS (sm_100) =====

	.target	sm_100

	.elftype	@"ET_EXEC"


//--------------------- .note.nv.tkinfo           --------------------------
	.section	.note.nv.tkinfo,"",@"SHT_NOTE"
	.sectionflags	@"SHF_NOTE_NV_TKINFO"
	.tkinfo
        /*0018*/ 	.word	0x00000002
        /*0030*/ 	.string	""
        /*0030*/ 	.string	"ptxas"
        /*0030*/ 	.string	"Cuda compilation tools, release 13.0, V13.0.88"
        /*0030*/ 	.string	"Build cuda_13.0.r13.0/compiler.36424714_0"
        /*0030*/ 	.string	"-arch sm_100 -m 64 "



//--------------------- .note.nv.cuinfo           --------------------------
	.section	.note.nv.cuinfo,"",@"SHT_NOTE"
	.sectionflags	@"SHF_NOTE_NV_CUINFO"
        /*0018*/ 	.short	0x0002
        /*001a*/ 	.short	0x0064
        /*001c*/ 	.short	0x0082
	.zero		2


//--------------------- .nv.info                  --------------------------
	.section	.nv.info,"",@"SHT_CUDA_INFO"
	.align	4


	//----- nvinfo : EIATTR_REGCOUNT
	.align		4
        /*0000*/ 	.byte	0x04, 0x2f
        /*0002*/ 	.short	(.L_1 - .L_0)
	.align		4
.L_0:
        /*0004*/ 	.word	index@(_Z18indicadores_kernelPfPiS_iiii)
        /*0008*/ 	.word	0x00000028


	//----- nvinfo : EIATTR_FRAME_SIZE
	.align		4
.L_1:
        /*000c*/ 	.byte	0x04, 0x11
        /*000e*/ 	.short	(.L_3 - .L_2)
	.align		4
.L_2:
        /*0010*/ 	.word	index@($__internal_0_$__cuda_sm3x_div_rn_noftz_f32_slowpath)
        /*0014*/ 	.word	0x00000000


	//----- nvinfo : EIATTR_FRAME_SIZE
	.align		4
.L_3:
        /*0018*/ 	.byte	0x04, 0x11
        /*001a*/ 	.short	(.L_5 - .L_4)
	.align		4
.L_4:
        /*001c*/ 	.word	index@(_Z18indicadores_kernelPfPiS_iiii)
        /*0020*/ 	.word	0x00000000


	//----- nvinfo : EIATTR_MIN_STACK_SIZE
	.align		4
.L_5:
        /*0024*/ 	.byte	0x04, 0x12
        /*0026*/ 	.short	(.L_7 - .L_6)
	.align		4
.L_6:
        /*0028*/ 	.word	index@(_Z18indicadores_kernelPfPiS_iiii)
        /*002c*/ 	.word	0x00000000
.L_7:


//--------------------- .nv.compat                --------------------------
	.section	.nv.compat,"",@"SHT_CUDA_COMPAT_INFO"
	.align	4
        /*0000*/ 	.byte	0x02, 0x09, 0x00, 0x00, 0x02, 0x02, 0x01, 0x00, 0x02, 0x05, 0x05, 0x00, 0x03, 0x07, 0x01, 0x01
        /*0010*/ 	.byte	0x02, 0x03, 0x00, 0x00, 0x02, 0x06, 0x01, 0x00, 0x04, 0x0b, 0x08, 0x00, 0x01, 0x00, 0x00, 0x00
        /*0020*/ 	.byte	0x00, 0x00, 0x00, 0x00


//--------------------- .nv.info._Z18indicadores_kernelPfPiS_iiii --------------------------
	.section	.nv.info._Z18indicadores_kernelPfPiS_iiii,"",@"SHT_CUDA_INFO"
	.sectionflags	@""
	.align	4


	//----- nvinfo : EIATTR_CUDA_API_VERSION
	.align		4
        /*0000*/ 	.byte	0x04, 0x37
        /*0002*/ 	.short	(.L_9 - .L_8)
.L_8:
        /*0004*/ 	.word	0x00000082


	//----- nvinfo : EIATTR_KPARAM_INFO
	.align		4
.L_9:
        /*0008*/ 	.byte	0x04, 0x17
        /*000a*/ 	.short	(.L_11 - .L_10)
.L_10:
        /*000c*/ 	.word	0x00000000
        /*0010*/ 	.short	0x0006
        /*0012*/ 	.short	0x0024
        /*0014*/ 	.byte	0x00, 0xf0, 0x11, 0x00


	//----- nvinfo : EIATTR_KPARAM_INFO
	.align		4
.L_11:
        /*0018*/ 	.byte	0x04, 0x17
        /*001a*/ 	.short	(.L_13 - .L_12)
.L_12:
        /*001c*/ 	.word	0x00000000
        /*0020*/ 	.short	0x0005
        /*0022*/ 	.short	0x0020
        /*0024*/ 	.byte	0x00, 0xf0, 0x11, 0x00


	//----- nvinfo : EIATTR_KPARAM_INFO
	.align		4
.L_13:
        /*0028*/ 	.byte	0x04, 0x17
        /*002a*/ 	.short	(.L_15 - .L_14)
.L_14:
        /*002c*/ 	.word	0x00000000
        /*0030*/ 	.short	0x0004
        /*0032*/ 	.short	0x001c
        /*0034*/ 	.byte	0x00, 0xf0, 0x11, 0x00


	//----- nvinfo : EIATTR_KPARAM_INFO
	.align		4
.L_15:
        /*0038*/ 	.byte	0x04, 0x17
        /*003a*/ 	.short	(.L_17 - .L_16)
.L_16:
        /*003c*/ 	.word	0x00000000
        /*0040*/ 	.short	0x0003
        /*0042*/ 	.short	0x0018
        /*0044*/ 	.byte	0x00, 0xf0, 0x11, 0x00


	//----- nvinfo : EIATTR_KPARAM_INFO
	.align		4
.L_17:
        /*0048*/ 	.byte	0x04, 0x17
        /*004a*/ 	.short	(.L_19 - .L_18)
.L_18:
        /*004c*/ 	.word	0x00000000
        /*0050*/ 	.short	0x0002
        /*0052*/ 	.short	0x0010
        /*0054*/ 	.byte	0x00, 0xf5, 0x21, 0x00


	//----- nvinfo : EIATTR_KPARAM_INFO
	.align		4
.L_19:
        /*0058*/ 	.byte	0x04, 0x17
        /*005a*/ 	.short	(.L_21 - .L_20)
.L_20:
        /*005c*/ 	.word	0x00000000
        /*0060*/ 	.short	0x0001
        /*0062*/ 	.short	0x0008
        /*0064*/ 	.byte	0x00, 0xf5, 0x21, 0x00


	//----- nvinfo : EIATTR_KPARAM_INFO
	.align		4
.L_21:
        /*0068*/ 	.byte	0x04, 0x17
        /*006a*/ 	.short	(.L_23 - .L_22)
.L_22:
        /*006c*/ 	.word	0x00000000
        /*0070*/ 	.short	0x0000
        /*0072*/ 	.short	0x0000
        /*0074*/ 	.byte	0x00, 0xf5, 0x21, 0x00


	//----- nvinfo : EIATTR_SPARSE_MMA_MASK
	.align		4
.L_23:
        /*0078*/ 	.byte	0x03, 0x50
        /*007a*/ 	.short	0x0000


	//----- nvinfo : EIATTR_MAXREG_COUNT
	.align		4
        /*007c*/ 	.byte	0x03, 0x1b
        /*007e*/ 	.short	0x00ff


	//----- nvinfo : EIATTR_MERCURY_ISA_VERSION
	.align		4
        /*0080*/ 	.byte	0x03, 0x5f
        /*0082*/ 	.short	0x0101


	//----- nvinfo : EIATTR_VRC_CTA_INIT_COUNT
	.align		4
        /*0084*/ 	.byte	0x02, 0x4a
	.zero		1
	.zero		1


	//----- nvinfo : EIATTR_EXIT_INSTR_OFFSETS
	.align		4
        /*0088*/ 	.byte	0x04, 0x1c
        /*008a*/ 	.short	(.L_25 - .L_24)


	//   ....[0]....
.L_24:
        /*008c*/ 	.word	0x00000070


	//   ....[1]....
        /*0090*/ 	.word	0x000000d0


	//   ....[2]....
        /*0094*/ 	.word	0x00001e90


	//   ....[3]....
        /*0098*/ 	.word	0x00003a60


	//----- nvinfo : EIATTR_CRS_STACK_SIZE
	.align		4
.L_25:
        /*009c*/ 	.byte	0x04, 0x1e
        /*009e*/ 	.short	(.L_27 - .L_26)
.L_26:
        /*00a0*/ 	.word	0x00000000


	//----- nvinfo : EIATTR_CBANK_PARAM_SIZE
	.align		4
.L_27:
        /*00a4*/ 	.byte	0x03, 0x19
        /*00a6*/ 	.short	0x0028


	//----- nvinfo : EIATTR_PARAM_CBANK
	.align		4
        /*00a8*/ 	.byte	0x04, 0x0a
        /*00aa*/ 	.short	(.L_29 - .L_28)
	.align		4
.L_28:
        /*00ac*/ 	.word	index@(.nv.constant0._Z18indicadores_kernelPfPiS_iiii)
        /*00b0*/ 	.short	0x0380
        /*00b2*/ 	.short	0x0028


	//----- nvinfo : EIATTR_SW_WAR
	.align		4
.L_29:
        /*00b4*/ 	.byte	0x04, 0x36
        /*00b6*/ 	.short	(.L_31 - .L_30)
.L_30:
        /*00b8*/ 	.word	0x00000008
.L_31:


//--------------------- .nv.callgraph             --------------------------
	.section	.nv.callgraph,"",@"SHT_CUDA_CALLGRAPH"
	.align	4
	.sectionentsize	8
	.align		4
        /*0000*/ 	.word	0x00000000
	.align		4
        /*0004*/ 	.word	0xffffffff
	.align		4
        /*0008*/ 	.word	0x00000000
	.align		4
        /*000c*/ 	.word	0xfffffffe
	.align		4
        /*0010*/ 	.word	0x00000000
	.align		4
        /*0014*/ 	.word	0xfffffffd
	.align		4
        /*0018*/ 	.word	0x00000000
	.align		4
        /*001c*/ 	.word	0xfffffffc


//--------------------- .text._Z18indicadores_kernelPfPiS_iiii --------------------------
	.section	.text._Z18indicadores_kernelPfPiS_iiii,"ax",@progbits
	.align	128
        .global         _Z18indicadores_kernelPfPiS_iiii
        .type           _Z18indicadores_kernelPfPiS_iiii,@function
        .size           _Z18indicadores_kernelPfPiS_iiii,(.L_x_73 - _Z18indicadores_kernelPfPiS_iiii)
        .other          _Z18indicadores_kernelPfPiS_iiii,@"STO_CUDA_ENTRY STV_DEFAULT"
_Z18indicadores_kernelPfPiS_iiii:
.text._Z18indicadores_kernelPfPiS_iiii:
[----:B------:R-:W-:Y:S01]  /*0000*/  LDC R1, c[0x0][0x37c] ;  /* 0x0000df00ff017b82 */ /* 0x000fe20000000800 */
[----:B------:R-:W0:Y:S07]  /*0010*/  S2R R3, SR_TID.X ;  /* 0x0000000000037919 */ /* 0x000e2e0000002100 */
[----:B------:R-:W0:Y:S01]  /*0020*/  S2UR UR4, SR_CTAID.X ;  /* 0x00000000000479c3 */ /* 0x000e220000002500 */
[----:B------:R-:W1:Y:S07]  /*0030*/  LDCU UR5, c[0x0][0x3a4] ;  /* 0x00007480ff0577ac */ /* 0x000e6e0008000800 */
[----:B------:R-:W0:Y:S02]  /*0040*/  LDC R0, c[0x0][0x360] ;  /* 0x0000d800ff007b82 */ /* 0x000e240000000800 */
[----:B0-----:R-:W-:-:S05]  /*0050*/  IMAD R0, R0, UR4, R3 ;  /* 0x0000000400007c24 */ /* 0x001fca000f8e0203 */
[----:B-1----:R-:W-:-:S13]  /*0060*/  ISETP.GE.AND P0, PT, R0, UR5, PT ;  /* 0x0000000500007c0c */ /* 0x002fda000bf06270 */
[----:B------:R-:W-:Y:S05]  /*0070*/  @P0 EXIT ;  /* 0x000000000000094d */ /* 0x000fea0003800000 */
[----:B------:R-:W0:Y:S01]  /*0080*/  LDC.64 R2, c[0x0][0x388] ;  /* 0x0000e200ff027b82 */ /* 0x000e220000000a00 */
[----:B------:R-:W1:Y:S01]  /*0090*/  LDCU.64 UR8, c[0x0][0x358] ;  /* 0x00006b00ff0877ac */ /* 0x000e620008000a00 */
[----:B0-----:R-:W-:-:S06]  /*00a0*/  IMAD.WIDE R2, R0, 0x4, R2 ;  /* 0x0000000400027825 */ /* 0x001fcc00078e0202 */
[----:B-1----:R-:W2:Y:S02]  /*00b0*/  LDG.E R3, desc[UR8][R2.64] ;  /* 0x0000000802037981 */ /* 0x002ea4000c1e1900 */
[----:B--2---:R-:W-:-:S13]  /*00c0*/  ISETP.GE.AND P0, PT, R3, 0x1, PT ;  /* 0x000000010300780c */ /* 0x004fda0003f06270 */
[----:B------:R-:W-:Y:S05]  /*00d0*/  @!P0 EXIT ;  /* 0x000000000000894d */ /* 0x000fea0003800000 */
[----:B------:R-:W0:Y:S02]  /*00e0*/  LDCU UR4, c[0x0][0x3a0] ;  /* 0x00007400ff0477ac */ /* 0x000e240008000800 */
[----:B0-----:R-:W-:-:S06]  /*00f0*/  UIADD3 UR4, UPT, UPT, UR4, 0x1, URZ ;  /* 0x0000000104047890 */ /* 0x001fcc000fffe0ff */
[----:B------:R-:W-:Y:S01]  /*0100*/  I2FP.F32.S32 R29, UR4 ;  /* 0x00000004001d7c45 */ /* 0x000fe20008201400 */
[----:B------:R-:W-:Y:S02]  /*0110*/  UMOV UR4, 0x40000000 ;  /* 0x4000000000047882 */ /* 0x000fe40000000000 */
[----:B------:R-:W-:Y:S01]  /*0120*/  IMAD.U32 R4, RZ, RZ, UR4 ;  /* 0x00000004ff047e24 */ /* 0x000fe2000f8e00ff */
[----:B------:R-:W0:Y:S08]  /*0130*/  MUFU.RCP R2, R29 ;  /* 0x0000001d00027308 */ /* 0x000e300000001000 */
[----:B------:R-:W1:Y:S01]  /*0140*/  FCHK P0, R4, R29 ;  /* 0x0000001d04007302 */ /* 0x000e620000000000 */
[----:B0-----:R-:W-:-:S04]  /*0150*/  FFMA R5, -R29, R2, 1 ;  /* 0x3f8000001d057423 */ /* 0x001fc80000000102 */
[----:B------:R-:W-:-:S04]  /*0160*/  FFMA R5, R2, R5, R2 ;  /* 0x0000000502057223 */ /* 0x000fc80000000002 */
[----:B------:R-:W-:-:S04]  /*0170*/  FFMA R2, R5, 2, RZ ;  /* 0x4000000005027823 */ /* 0x000fc800000000ff */
[----:B------:R-:W-:-:S04]  /*0180*/  FFMA R7, -R29, R2, 2 ;  /* 0x400000001d077423 */ /* 0x000fc80000000102 */
[----:B------:R-:W-:Y:S01]  /*0190*/  FFMA R5, R5, R7, R2 ;  /* 0x0000000705057223 */ /* 0x000fe20000000002 */
[----:B-1----:R-:W-:Y:S06]  /*01a0*/  @!P0 BRA `(.L_x_0) ;  /* 0x0000000000108947 */ /* 0x002fec0003800000 */
[----:B------:R-:W-:Y:S01]  /*01b0*/  IMAD.MOV.U32 R2, RZ, RZ, 0x40000000 ;  /* 0x40000000ff027424 */ /* 0x000fe200078e00ff */
[----:B------:R-:W-:-:S07]  /*01c0*/  MOV R4, 0x1e0 ;  /* 0x000001e000047802 */ /* 0x000fce0000000f00 */
[----:B------:R-:W-:Y:S05]  /*01d0*/  CALL.REL.NOINC `($__internal_0_$__cuda_sm3x_div_rn_noftz_f32_slowpath) ;  /* 0x0000003800247944 */ /* 0x000fea0003c00000 */
[----:B------:R-:W-:-:S07]  /*01e0*/  IMAD.MOV.U32 R5, RZ, RZ, R2 ;  /* 0x000000ffff057224 */ /* 0x000fce00078e0002 */
.L_x_0:
[----:B------:R-:W0:Y:S01]  /*01f0*/  LDC.64 R20, c[0x0][0x380] ;  /* 0x0000e000ff147b82 */ /* 0x000e220000000a00 */
[----:B------:R-:W1:Y:S07]  /*0200*/  LDCU.64 UR4, c[0x0][0x398] ;  /* 0x00007300ff0477ac */ /* 0x000e6e0008000a00 */
[----:B------:R-:W2:Y:S01]  /*0210*/  LDC.64 R18, c[0x0][0x390] ;  /* 0x0000e400ff127b82 */ /* 0x000ea20000000a00 */
[----:B-1----:R-:W-:-:S07]  /*0220*/  IMAD R7, R0, UR4, RZ ;  /* 0x0000000400077c24 */ /* 0x002fce000f8e02ff */
[----:B------:R-:W1:Y:S01]  /*0230*/  LDC R0, c[0x0][0x3a0] ;  /* 0x0000e800ff007b82 */ /* 0x000e620000000800 */
[----:B0-----:R-:W-:-:S05]  /*0240*/  IMAD.WIDE R20, R7, 0x4, R20 ;  /* 0x0000000407147825 */ /* 0x001fca00078e0214 */
[----:B------:R-:W3:Y:S01]  /*0250*/  LDG.E R6, desc[UR8][R20.64] ;  /* 0x0000000814067981 */ /* 0x000ee2000c1e1900 */
[----:B------:R-:W-:-:S04]  /*0260*/  IMAD R7, R7, UR5, RZ ;  /* 0x0000000507077c24 */ /* 0x000fc8000f8e02ff */
[----:B--2---:R-:W-:-:S05]  /*0270*/  IMAD.WIDE R18, R7, 0x4, R18 ;  /* 0x0000000407127825 */ /* 0x004fca00078e0212 */
[----:B---3--:R0:W-:Y:S04]  /*0280*/  STG.E desc[UR8][R18.64], R6 ;  /* 0x0000000612007986 */ /* 0x0081e8000c101908 */
[----:B------:R0:W-:Y:S04]  /*0290*/  STG.E desc[UR8][R18.64+0x4], R6 ;  /* 0x0000040612007986 */ /* 0x0001e8000c101908 */
[----:B------:R-:W2:Y:S01]  /*02a0*/  LDG.E R9, desc[UR8][R20.64] ;  /* 0x0000000814097981 */ /* 0x000ea2000c1e1900 */
[----:B------:R-:W-:Y:S01]  /*02b0*/  IMAD.MOV.U32 R11, RZ, RZ, 0x42480000 ;  /* 0x42480000ff0b7424 */ /* 0x000fe200078e00ff */
[----:B------:R-:W-:Y:S01]  /*02c0*/  ISETP.NE.AND P0, PT, R3, 0x1, PT ;  /* 0x000000010300780c */ /* 0x000fe20003f05270 */
[----:B------:R-:W-:Y:S01]  /*02d0*/  BSSY.RECONVERGENT B0, `(.L_x_1) ;  /* 0x00001b9000007945 */ /* 0x000fe20003800200 */
[----:B------:R-:W-:-:S02]  /*02e0*/  IMAD.MOV.U32 R7, RZ, RZ, R6 ;  /* 0x000000ffff077224 */ /* 0x000fc400078e0006 */
[----:B------:R0:W-:Y:S01]  /*02f0*/  STG.E desc[UR8][R18.64+0xc], R11 ;  /* 0x00000c0b12007986 */ /* 0x0001e2000c101908 */
[----:B-1----:R-:W-:Y:S01]  /*0300*/  ISETP.LT.OR P0, PT, R0, 0x2, !P0 ;  /* 0x000000020000780c */ /* 0x002fe20004701670 */
[----:B------:R-:W-:Y:S02]  /*0310*/  IMAD.MOV.U32 R8, RZ, RZ, R6 ;  /* 0x000000ffff087224 */ /* 0x000fe400078e0006 */
[----:B------:R0:W-:Y:S04]  /*0320*/  STG.E desc[UR8][R18.64+0x10], R11 ;  /* 0x0000100b12007986 */ /* 0x0001e8000c101908 */
[----:B--2---:R0:W-:Y:S06]  /*0330*/  STG.E desc[UR8][R18.64+0x8], R9 ;  /* 0x0000080912007986 */ /* 0x0041ec000c101908 */
[----:B------:R-:W-:Y:S05]  /*0340*/  @P0 BRA `(.L_x_2) ;  /* 0x0000001800c40947 */ /* 0x000fea0003800000 */
[----:B------:R-:W-:Y:S01]  /*0350*/  VIMNMX.U32 R17, PT, PT, R3, R0, PT ;  /* 0x0000000003117248 */ /* 0x000fe20003fe0000 */
[----:B------:R-:W-:Y:S01]  /*0360*/  IMAD.MOV.U32 R12, RZ, RZ, RZ ;  /* 0x000000ffff0c7224 */ /* 0x000fe200078e00ff */
[----:B------:R-:W-:Y:S01]  /*0370*/  PRMT R15, RZ, 0x7610, R15 ;  /* 0x00007610ff0f7816 */ /* 0x000fe2000000000f */
[--C-:B0-----:R-:W-:Y:S01]  /*0380*/  IMAD.MOV.U32 R6, RZ, RZ, R7.reuse ;  /* 0x000000ffff067224 */ /* 0x101fe200078e0007 */
[----:B------:R-:W-:Y:S01]  /*0390*/  PRMT R14, RZ, 0x7610, R14 ;  /* 0x00007610ff0e7816 */ /* 0x000fe2000000000e */
[----:B------:R-:W-:Y:S01]  /*03a0*/  IMAD.MOV.U32 R8, RZ, RZ, R7 ;  /* 0x000000ffff087224 */ /* 0x000fe200078e0007 */
[----:B------:R-:W-:-:S07]  /*03b0*/  PRMT R13, RZ, 0x7610, R13 ;  /* 0x00007610ff0d7816 */ /* 0x000fce000000000d */
.L_x_31:
[----:B------:R-:W-:Y:S01]  /*03c0*/  VIADD R9, R12, 0x1 ;  /* 0x000000010c097836 */ /* 0x000fe20000000000 */
[----:B------:R-:W0:Y:S03]  /*03d0*/  LDC R25, c[0x0][0x39c] ;  /* 0x0000e700ff197b82 */ /* 0x000e260000000800 */
[----:B------:R-:W-:-:S05]  /*03e0*/  IMAD.WIDE.U32 R22, R9, 0x4, R20 ;  /* 0x0000000409167825 */ /* 0x000fca00078e0014 */
[----:B------:R-:W2:Y:S01]  /*03f0*/  LDG.E R0, desc[UR8][R22.64] ;  /* 0x0000000816007981 */ /* 0x000ea2000c1e1900 */
[----:B------:R-:W-:Y:S01]  /*0400*/  VIADD R10, R12, 0x2 ;  /* 0x000000020c0a7836 */ /* 0x000fe20000000000 */
[----:B------:R-:W-:Y:S04]  /*0410*/  BSSY.RECONVERGENT B3, `(.L_x_3) ;  /* 0x0000015000037945 */ /* 0x000fe80003800200 */
[----:B------:R-:W-:-:S04]  /*0420*/  I2FP.F32.U32 R29, R10 ;  /* 0x0000000a001d7245 */ /* 0x000fc80000201000 */
[----:B------:R-:W1:Y:S01]  /*0430*/  MUFU.RCP R4, R29 ;  /* 0x0000001d00047308 */ /* 0x000e620000001000 */
[----:B0-----:R-:W-:-:S04]  /*0440*/  IMAD R25, R12, R25, R25 ;  /* 0x000000190c197224 */ /* 0x001fc800078e0219 */
[----:B------:R-:W-:-:S04]  /*0450*/  IMAD.WIDE R24, R25, 0x4, R18 ;  /* 0x0000000419187825 */ /* 0x000fc800078e0212 */
[----:B-1----:R-:W-:-:S04]  /*0460*/  FFMA R11, -R29, R4, 1 ;  /* 0x3f8000001d0b7423 */ /* 0x002fc80000000104 */
[----:B------:R-:W-:Y:S01]  /*0470*/  FFMA R11, R4, R11, R4 ;  /* 0x0000000b040b7223 */ /* 0x000fe20000000004 */
[----:B------:R-:W-:Y:S02]  /*0480*/  VIADD R4, R13, 0x1 ;  /* 0x000000010d047836 */ /* 0x000fe40000000000 */
[----:B--2---:R-:W-:Y:S01]  /*0490*/  FADD R2, R0, R8 ;  /* 0x0000000800027221 */ /* 0x004fe20000000000 */
[----:B------:R0:W-:Y:S03]  /*04a0*/  STG.E desc[UR8][R24.64], R0 ;  /* 0x0000000018007986 */ /* 0x0001e6000c101908 */
[----:B------:R-:W1:Y:S01]  /*04b0*/  FCHK P0, R2, R29 ;  /* 0x0000001d02007302 */ /* 0x000e620000000000 */
[----:B------:R-:W-:-:S04]  /*04c0*/  FFMA R8, R2, R11, RZ ;  /* 0x0000000b02087223 */ /* 0x000fc800000000ff */
[----:B------:R-:W-:-:S04]  /*04d0*/  FFMA R16, -R29, R8, R2 ;  /* 0x000000081d107223 */ /* 0x000fc80000000102 */
[----:B------:R-:W-:Y:S01]  /*04e0*/  FFMA R23, R11, R16, R8 ;  /* 0x000000100b177223 */ /* 0x000fe20000000008 */
[----:B------:R-:W-:Y:S01]  /*04f0*/  VIADD R11, R13, 0x2 ;  /* 0x000000020d0b7836 */ /* 0x000fe20000000000 */
[----:B------:R-:W-:Y:S01]  /*0500*/  PRMT R13, R4, 0x7610, R13 ;  /* 0x00007610040d7816 */ /* 0x000fe2000000000d */
[----:B------:R-:W-:Y:S01]  /*0510*/  IMAD.MOV.U32 R8, RZ, RZ, R2 ;  /* 0x000000ffff087224 */ /* 0x000fe200078e0002 */
[----:B01----:R-:W-:Y:S06]  /*0520*/  @!P0 BRA `(.L_x_4) ;  /* 0x00000000000c8947 */ /* 0x003fec0003800000 */
[----:B------:R-:W-:-:S07]  /*0530*/  MOV R4, 0x550 ;  /* 0x0000055000047802 */ /* 0x000fce0000000f00 */
[----:B------:R-:W-:Y:S05]  /*0540*/  CALL.REL.NOINC `($__internal_0_$__cuda_sm3x_div_rn_noftz_f32_slowpath) ;  /* 0x0000003400487944 */ /* 0x000fea0003c00000 */
[----:B------:R-:W-:-:S07]  /*0550*/  IMAD.MOV.U32 R23, RZ, RZ, R2 ;  /* 0x000000ffff177224 */ /* 0x000fce00078e0002 */
.L_x_4:
[----:B------:R-:W-:Y:S05]  /*0560*/  BSYNC.RECONVERGENT B3 ;  /* 0x0000000000037941 */ /* 0x000fea0003800200 */
.L_x_3:
[----:B------:R-:W-:Y:S01]  /*0570*/  FMUL R27, R0, R5 ;  /* 0x00000005001b7220 */ /* 0x000fe20000400000 */
[----:B------:R-:W-:Y:S01]  /*0580*/  FADD R2, -R5, 1 ;  /* 0x3f80000005027421 */ /* 0x000fe20000000100 */
[----:B------:R0:W-:Y:S01]  /*0590*/  STG.E desc[UR8][R24.64+0x4], R23 ;  /* 0x0000041718007986 */ /* 0x0001e2000c101908 */
[----:B------:R-:W-:Y:S01]  /*05a0*/  ISETP.GE.U32.AND P0, PT, R12, 0x7, PT ;  /* 0x000000070c00780c */ /* 0x000fe20003f06070 */
[----:B------:R-:W-:Y:S01]  /*05b0*/  BSSY.RECONVERGENT B1, `(.L_x_5) ;  /* 0x000003b000017945 */ /* 0x000fe20003800200 */
[----:B------:R-:W-:Y:S01]  /*05c0*/  FFMA R6, R2, R6, R27 ;  /* 0x0000000602067223 */ /* 0x000fe2000000001b */
[----:B------:R-:W-:Y:S02]  /*05d0*/  IMAD.MOV.U32 R12, RZ, RZ, RZ ;  /* 0x000000ffff0c7224 */ /* 0x000fe400078e00ff */
[----:B------:R-:W-:Y:S02]  /*05e0*/  IMAD.MOV.U32 R33, RZ, RZ, 0x1 ;  /* 0x00000001ff217424 */ /* 0x000fe400078e00ff */
[----:B------:R0:W-:Y:S01]  /*05f0*/  STG.E desc[UR8][R24.64+0x8], R6 ;  /* 0x0000080618007986 */ /* 0x0001e2000c101908 */
[----:B------:R-:W-:-:S05]  /*0600*/  IMAD.MOV.U32 R2, RZ, RZ, RZ ;  /* 0x000000ffff027224 */ /* 0x000fca00078e00ff */
[----:B------:R-:W-:Y:S05]  /*0610*/  @!P0 BRA `(.L_x_6) ;  /* 0x0000000000d08947 */ /* 0x000fea0003800000 */
[----:B------:R-:W-:Y:S01]  /*0620*/  BSSY.RECONVERGENT B2, `(.L_x_7) ;  /* 0x0000032000027945 */ /* 0x000fe20003800200 */
[----:B------:R-:W-:Y:S01]  /*0630*/  LOP3.LUT R4, R9, 0x7ffffff8, RZ, 0xc0, !PT ;  /* 0x7ffffff809047812 */ /* 0x000fe200078ec0ff */
[----:B------:R-:W-:Y:S02]  /*0640*/  IMAD.MOV.U32 R12, RZ, RZ, RZ ;  /* 0x000000ffff0c7224 */ /* 0x000fe400078e00ff */
[----:B------:R-:W-:-:S07]  /*0650*/  IMAD.MOV.U32 R27, RZ, RZ, 0x1 ;  /* 0x00000001ff1b7424 */ /* 0x000fce00078e00ff */
.L_x_8:
[----:B0-----:R-:W-:-:S05]  /*0660*/  IMAD.WIDE.U32 R22, R27, 0x4, R20 ;  /* 0x000000041b167825 */ /* 0x001fca00078e0014 */
[----:B------:R-:W2:Y:S04]  /*0670*/  LDG.E R30, desc[UR8][R22.64] ;  /* 0x00000008161e7981 */ /* 0x000ea8000c1e1900 */
[----:B------:R-:W2:Y:S04]  /*0680*/  LDG.E R37, desc[UR8][R22.64+-0x4] ;  /* 0xfffffc0816257981 */ /* 0x000ea8000c1e1900 */
[----:B------:R-:W3:Y:S04]  /*0690*/  LDG.E R33, desc[UR8][R22.64+0x4] ;  /* 0x0000040816217981 */ /* 0x000ee8000c1e1900 */
[----:B------:R-:W4:Y:S04]  /*06a0*/  LDG.E R28, desc[UR8][R22.64+0x8] ;  /* 0x00000808161c7981 */ /* 0x000f28000c1e1900 */
[----:B------:R-:W5:Y:S04]  /*06b0*/  LDG.E R31, desc[UR8][R22.64+0xc] ;  /* 0x00000c08161f7981 */ /* 0x000f68000c1e1900 */
[----:B------:R-:W5:Y:S04]  /*06c0*/  LDG.E R26, desc[UR8][R22.64+0x10] ;  /* 0x00001008161a7981 */ /* 0x000f68000c1e1900 */
[----:B------:R-:W5:Y:S04]  /*06d0*/  LDG.E R29, desc[UR8][R22.64+0x14] ;  /* 0x00001408161d7981 */ /* 0x000f68000c1e1900 */
[----:B------:R-:W5:Y:S04]  /*06e0*/  LDG.E R16, desc[UR8][R22.64+0x18] ;  /* 0x0000180816107981 */ /* 0x000f68000c1e1900 */
[----:B------:R0:W5:Y:S01]  /*06f0*/  LDG.E R35, desc[UR8][R22.64+0x1c] ;  /* 0x00001c0816237981 */ /* 0x000162000c1e1900 */
[C---:B--2---:R-:W-:Y:S01]  /*0700*/  FSETP.GT.AND P0, PT, R30.reuse, R37, PT ;  /* 0x000000251e00720b */ /* 0x044fe20003f04000 */
[----:B------:R-:W-:Y:S01]  /*0710*/  FADD R37, R30, -R37 ;  /* 0x800000251e257221 */ /* 0x000fe20000000000 */
[----:B---3--:R-:W-:-:S02]  /*0720*/  FSETP.GT.AND P1, PT, R33, R30, PT ;  /* 0x0000001e2100720b */ /* 0x008fc40003f24000 */
[----:B----4-:R-:W-:Y:S02]  /*0730*/  FSETP.GT.AND P2, PT, R28, R33, PT ;  /* 0x000000211c00720b */ /* 0x010fe40003f44000 */
[----:B-----5:R-:W-:-:S07]  /*0740*/  FSETP.GT.AND P3, PT, R31, R28, PT ;  /* 0x0000001c1f00720b */ /* 0x020fce0003f64000 */
[C---:B------:R-:W-:Y:S01]  /*0750*/  @P0 FADD R2, R37.reuse, R2 ;  /* 0x0000000225020221 */ /* 0x040fe20000000000 */
[----:B------:R-:W-:Y:S01]  /*0760*/  @!P0 FADD R12, -R37, R12 ;  /* 0x0000000c250c8221 */ /* 0x000fe20000000100 */
[----:B------:R-:W-:Y:S01]  /*0770*/  FADD R37, -R30, R33 ;  /* 0x000000211e257221 */ /* 0x000fe20000000100 */
[----:B------:R-:W-:Y:S01]  /*0780*/  FSETP.GT.AND P0, PT, R26, R31, PT ;  /* 0x0000001f1a00720b */ /* 0x000fe20003f04000 */
[----:B------:R-:W-:Y:S01]  /*0790*/  FADD R33, -R33, R28 ;  /* 0x0000001c21217221 */ /* 0x000fe20000000100 */
[----:B0-----:R-:W-:Y:S01]  /*07a0*/  FADD R23, -R28, R31 ;  /* 0x0000001f1c177221 */ /* 0x001fe20000000100 */
[--C-:B------:R-:W-:Y:S01]  /*07b0*/  @P1 FADD R2, R2, R37.reuse ;  /* 0x0000002502021221 */ /* 0x100fe20000000000 */
[----:B------:R-:W-:Y:S01]  /*07c0*/  @!P1 FADD R12, R12, -R37 ;  /* 0x800000250c0c9221 */ /* 0x000fe20000000000 */
[----:B------:R-:W-:Y:S01]  /*07d0*/  FSETP.GT.AND P1, PT, R29, R26, PT ;  /* 0x0000001a1d00720b */ /* 0x000fe20003f24000 */
[----:B------:R-:W-:Y:S01]  /*07e0*/  FADD R31, -R31, R26 ;  /* 0x0000001a1f1f7221 */ /* 0x000fe20000000100 */
[--C-:B------:R-:W-:Y:S01]  /*07f0*/  @P2 FADD R2, R2, R33.reuse ;  /* 0x0000002102022221 */ /* 0x100fe20000000000 */
[----:B------:R-:W-:Y:S01]  /*0800*/  @!P2 FADD R12, R12, -R33 ;  /* 0x800000210c0ca221 */ /* 0x000fe20000000000 */
[----:B------:R-:W-:-:S02]  /*0810*/  FSETP.GT.AND P2, PT, R16, R29, PT ;  /* 0x0000001d1000720b */ /* 0x000fc40003f44000 */
[--C-:B------:R-:W-:Y:S01]  /*0820*/  @P3 FADD R2, R2, R23.reuse ;  /* 0x0000001702023221 */ /* 0x100fe20000000000 */
[----:B------:R-:W-:Y:S01]  /*0830*/  @!P3 FADD R12, R12, -R23 ;  /* 0x800000170c0cb221 */ /* 0x000fe20000000000 */
[----:B------:R-:W-:Y:S01]  /*0840*/  FADD R23, -R26, R29 ;  /* 0x0000001d1a177221 */ /* 0x000fe20000000100 */
[----:B------:R-:W-:Y:S01]  /*0850*/  FSETP.GT.AND P3, PT, R35, R16, PT ;  /* 0x000000102300720b */ /* 0x000fe20003f64000 */
[--C-:B------:R-:W-:Y:S01]  /*0860*/  @P0 FADD R2, R2, R31.reuse ;  /* 0x0000001f02020221 */ /* 0x100fe20000000000 */
[----:B------:R-:W-:Y:S01]  /*0870*/  @!P0 FADD R12, R12, -R31 ;  /* 0x8000001f0c0c8221 */ /* 0x000fe20000000000 */
[----:B------:R-:W-:Y:S01]  /*0880*/  FADD R29, -R29, R16 ;  /* 0x000000101d1d7221 */ /* 0x000fe20000000100 */
[----:B------:R-:W-:Y:S01]  /*0890*/  FADD R35, -R16, R35 ;  /* 0x0000002310237221 */ /* 0x000fe20000000100 */
[--C-:B------:R-:W-:Y:S01]  /*08a0*/  @P1 FADD R2, R2, R23.reuse ;  /* 0x0000001702021221 */ /* 0x100fe20000000000 */
[----:B------:R-:W-:Y:S01]  /*08b0*/  @!P1 FADD R12, R12, -R23 ;  /* 0x800000170c0c9221 */ /* 0x000fe20000000000 */
[----:B------:R-:W-:-:S02]  /*08c0*/  VIADD R23, R27, 0x7 ;  /* 0x000000071b177836 */ /* 0x000fc40000000000 */
[--C-:B------:R-:W-:Y:S01]  /*08d0*/  @P2 FADD R2, R2, R29.reuse ;  /* 0x0000001d02022221 */ /* 0x100fe20000000000 */
[----:B------:R-:W-:Y:S01]  /*08e0*/  @!P2 FADD R12, R12, -R29 ;  /* 0x8000001d0c0ca221 */ /* 0x000fe20000000000 */
[----:B------:R-:W-:Y:S01]  /*08f0*/  VIADD R27, R27, 0x8 ;  /* 0x000000081b1b7836 */ /* 0x000fe20000000000 */
[----:B------:R-:W-:Y:S01]  /*0900*/  ISETP.NE.AND P0, PT, R23, R4, PT ;  /* 0x000000041700720c */ /* 0x000fe20003f05270 */
[--C-:B------:R-:W-:Y:S01]  /*0910*/  @P3 FADD R2, R2, R35.reuse ;  /* 0x0000002302023221 */ /* 0x100fe20000000000 */
[----:B------:R-:W-:-:S11]  /*0920*/  @!P3 FADD R12, R12, -R35 ;  /* 0x800000230c0cb221 */ /* 0x000fd60000000000 */
[----:B------:R-:W-:Y:S05]  /*0930*/  @P0 BRA `(.L_x_8) ;  /* 0xfffffffc00480947 */ /* 0x000fea000383ffff */
[----:B------:R-:W-:Y:S05]  /*0940*/  BSYNC.RECONVERGENT B2 ;  /* 0x0000000000027941 */ /* 0x000fea0003800200 */
.L_x_7:
[----:B------:R-:W-:-:S07]  /*0950*/  IMAD.MOV.U32 R33, RZ, RZ, R27 ;  /* 0x000000ffff217224 */ /* 0x000fce00078e001b */
.L_x_6:
[----:B------:R-:W-:Y:S05]  /*0960*/  BSYNC.RECONVERGENT B1 ;  /* 0x0000000000017941 */ /* 0x000fea0003800200 */
.L_x_5:
[----:B------:R-:W-:Y:S01]  /*0970*/  LOP3.LUT P0, RZ, R9, 0x7, RZ, 0xc0, !PT ;  /* 0x0000000709ff7812 */ /* 0x000fe2000780c0ff */
[----:B------:R-:W-:-:S12]  /*0980*/  BSSY.RECONVERGENT B1, `(.L_x_9) ;  /* 0x0000044000017945 */ /* 0x000fd80003800200 */
[----:B------:R-:W-:Y:S05]  /*0990*/  @!P0 BRA `(.L_x_10) ;  /* 0x0000000400088947 */ /* 0x000fea0003800000 */
[----:B------:R-:W-:Y:S01]  /*09a0*/  LOP3.LUT R16, R13, 0x7, RZ, 0xc0, !PT ;  /* 0x000000070d107812 */ /* 0x000fe200078ec0ff */
[----:B------:R-:W-:Y:S03]  /*09b0*/  BSSY.RECONVERGENT B2, `(.L_x_11) ;  /* 0x0000023000027945 */ /* 0x000fe60003800200 */
[C---:B------:R-:W-:Y:S01]  /*09c0*/  LOP3.LUT P4, RZ, R16.reuse, 0x3, RZ, 0xc0, !PT ;  /* 0x0000000310ff7812 */ /* 0x040fe2000788c0ff */
[----:B------:R-:W-:-:S05]  /*09d0*/  VIADD R4, R16, 0xffffffff ;  /* 0xffffffff10047836 */ /* 0x000fca0000000000 */
[----:B------:R-:W-:-:S13]  /*09e0*/  ISETP.GE.U32.AND P0, PT, R4, 0x3, PT ;  /* 0x000000030400780c */ /* 0x000fda0003f06070 */
[----:B------:R-:W-:Y:S05]  /*09f0*/  @!P0 BRA `(.L_x_12) ;  /* 0x0000000000788947 */ /* 0x000fea0003800000 */
[C---:B------:R-:W-:Y:S02]  /*0a00*/  VIADD R27, R33.reuse, 0x1 ;  /* 0x00000001211b7836 */ /* 0x040fe40000000000 */
[----:B------:R-:W-:-:S04]  /*0a10*/  IMAD.WIDE.U32 R30, R33, 0x4, R20 ;  /* 0x00000004211e7825 */ /* 0x000fc800078e0014 */
[C-C-:B------:R-:W-:Y:S01]  /*0a20*/  IMAD.WIDE R28, R33.reuse, 0x4, R20.reuse ;  /* 0x00000004211c7825 */ /* 0x140fe200078e0214 */
[----:B------:R-:W2:Y:S03]  /*0a30*/  LDG.E R4, desc[UR8][R30.64] ;  /* 0x000000081e047981 */ /* 0x000ea6000c1e1900 */
[----:B0-----:R-:W-:Y:S01]  /*0a40*/  VIADD R23, R33, 0x2 ;  /* 0x0000000221177836 */ /* 0x001fe20000000000 */
[----:B------:R-:W2:Y:S01]  /*0a50*/  LDG.E R35, desc[UR8][R28.64+-0x4] ;  /* 0xfffffc081c237981 */ /* 0x000ea2000c1e1900 */
[----:B------:R-:W-:-:S03]  /*0a60*/  IMAD.WIDE.U32 R26, R27, 0x4, R20 ;  /* 0x000000041b1a7825 */ /* 0x000fc600078e0014 */
[----:B------:R-:W3:Y:S01]  /*0a70*/  LDG.E R16, desc[UR8][R28.64+0x4] ;  /* 0x000004081c107981 */ /* 0x000ee2000c1e1900 */
[----:B------:R-:W-:-:S03]  /*0a80*/  IMAD.WIDE.U32 R22, R23, 0x4, R20 ;  /* 0x0000000417167825 */ /* 0x000fc600078e0014 */
[----:B------:R-:W4:Y:S04]  /*0a90*/  LDG.E R27, desc[UR8][R26.64] ;  /* 0x000000081a1b7981 */ /* 0x000f28000c1e1900 */
[----:B------:R-:W3:Y:S04]  /*0aa0*/  LDG.E R22, desc[UR8][R22.64] ;  /* 0x0000000816167981 */ /* 0x000ee8000c1e1900 */
[----:B------:R-:W5:Y:S04]  /*0ab0*/  LDG.E R32, desc[UR8][R30.64+0xc] ;  /* 0x00000c081e207981 */ /* 0x000f68000c1e1900 */
[----:B------:R-:W5:Y:S01]  /*0ac0*/  LDG.E R34, desc[UR8][R28.64+0x8] ;  /* 0x000008081c227981 */ /* 0x000f62000c1e1900 */
[----:B------:R-:W-:Y:S01]  /*0ad0*/  VIADD R33, R33, 0x4 ;  /* 0x0000000421217836 */ /* 0x000fe20000000000 */
[C---:B--2---:R-:W-:Y:S01]  /*0ae0*/  FSETP.GT.AND P0, PT, R4.reuse, R35, PT ;  /* 0x000000230400720b */ /* 0x044fe20003f04000 */
[----:B------:R-:W-:Y:S01]  /*0af0*/  FADD R35, R4, -R35 ;  /* 0x8000002304237221 */ /* 0x000fe20000000000 */
[----:B----4-:R-:W-:-:S02]  /*0b00*/  FSETP.GT.AND P1, PT, R27, R4, PT ;  /* 0x000000041b00720b */ /* 0x010fc40003f24000 */
[----:B---3--:R-:W-:Y:S01]  /*0b10*/  FSETP.GT.AND P2, PT, R22, R16, PT ;  /* 0x000000101600720b */ /* 0x008fe20003f44000 */
[----:B------:R-:W-:-:S08]  /*0b20*/  FADD R37, -R4, R27 ;  /* 0x0000001b04257221 */ /* 0x000fd00000000100 */
[--C-:B------:R-:W-:Y:S01]  /*0b30*/  @P0 FADD R2, R2, R35.reuse ;  /* 0x0000002302020221 */ /* 0x100fe20000000000 */
[----:B------:R-:W-:Y:S01]  /*0b40*/  @!P0 FADD R12, R12, -R35 ;  /* 0x800000230c0c8221 */ /* 0x000fe20000000000 */
[----:B-----5:R-:W-:Y:S01]  /*0b50*/  FSETP.GT.AND P3, PT, R32, R34, PT ;  /* 0x000000222000720b */ /* 0x020fe20003f64000 */
[----:B------:R-:W-:Y:S01]  /*0b60*/  FADD R23, R22, -R16 ;  /* 0x8000001016177221 */ /* 0x000fe20000000000 */
[--C-:B------:R-:W-:Y:S01]  /*0b70*/  @P1 FADD R2, R2, R37.reuse ;  /* 0x0000002502021221 */ /* 0x100fe20000000000 */
[----:B------:R-:W-:Y:S01]  /*0b80*/  @!P1 FADD R12, R12, -R37 ;  /* 0x800000250c0c9221 */ /* 0x000fe20000000000 */
[----:B------:R-:W-:Y:S02]  /*0b90*/  FADD R27, R32, -R34 ;  /* 0x80000022201b7221 */ /* 0x000fe40000000000 */
[--C-:B------:R-:W-:Y:S01]  /*0ba0*/  @P2 FADD R2, R2, R23.reuse ;  /* 0x0000001702022221 */ /* 0x100fe20000000000 */
[----:B------:R-:W-:-:S06]  /*0bb0*/  @!P2 FADD R12, R12, -R23 ;  /* 0x800000170c0ca221 */ /* 0x000fcc0000000000 */
[--C-:B------:R-:W-:Y:S01]  /*0bc0*/  @P3 FADD R2, R2, R27.reuse ;  /* 0x0000001b02023221 */ /* 0x100fe20000000000 */
[----:B------:R-:W-:-:S07]  /*0bd0*/  @!P3 FADD R12, R12, -R27 ;  /* 0x8000001b0c0cb221 */ /* 0x000fce0000000000 */
.L_x_12:
[----:B------:R-:W-:Y:S05]  /*0be0*/  BSYNC.RECONVERGENT B2 ;  /* 0x0000000000027941 */ /* 0x000fea0003800200 */
.L_x_11:
[----:B------:R-:W-:Y:S05]  /*0bf0*/  @!P4 BRA `(.L_x_10) ;  /* 0x000000000070c947 */ /* 0x000fea0003800000 */
[C---:B------:R-:W-:Y:S02]  /*0c00*/  LOP3.LUT P2, RZ, R14.reuse, 0x3, RZ, 0xc0, !PT ;  /* 0x000000030eff7812 */ /* 0x040fe4000784c0ff */
[----:B------:R-:W-:-:S04]  /*0c10*/  LOP3.LUT R4, R14, 0x1, RZ, 0xc0, !PT ;  /* 0x000000010e047812 */ /* 0x000fc800078ec0ff */
[----:B------:R-:W-:-:S07]  /*0c20*/  ISETP.NE.U32.AND P0, PT, R4, 0x1, PT ;  /* 0x000000010400780c */ /* 0x000fce0003f05070 */
[----:B0-----:R-:W-:-:S04]  /*0c30*/  @P2 IMAD.WIDE R22, R33, 0x4, R20 ;  /* 0x0000000421162825 */ /* 0x001fc800078e0214 */
[C---:B------:R-:W-:Y:S02]  /*0c40*/  @P2 IMAD.WIDE.U32 R26, R33.reuse, 0x4, R20 ;  /* 0x00000004211a2825 */ /* 0x040fe400078e0014 */
[----:B------:R-:W2:Y:S04]  /*0c50*/  @P2 LDG.E R22, desc[UR8][R22.64+-0x4] ;  /* 0xfffffc0816162981 */ /* 0x000ea8000c1e1900 */
[----:B------:R-:W2:Y:S01]  /*0c60*/  @P2 LDG.E R35, desc[UR8][R26.64] ;  /* 0x000000081a232981 */ /* 0x000ea2000c1e1900 */
[----:B------:R-:W-:-:S03]  /*0c70*/  @P2 VIADD R33, R33, 0x2 ;  /* 0x0000000221212836 */ /* 0x000fc60000000000 */
[----:B------:R-:W3:Y:S01]  /*0c80*/  @P2 LDG.E R4, desc[UR8][R26.64+0x4] ;  /* 0x000004081a042981 */ /* 0x000ee2000c1e1900 */
[----:B------:R-:W-:-:S04]  /*0c90*/  @P0 IMAD.WIDE.U32 R30, R33, 0x4, R20 ;  /* 0x00000004211e0825 */ /* 0x000fc800078e0014 */
[----:B------:R-:W-:Y:S02]  /*0ca0*/  @P0 IMAD.WIDE R28, R33, 0x4, R20 ;  /* 0x00000004211c0825 */ /* 0x000fe400078e0214 */
[----:B------:R-:W4:Y:S04]  /*0cb0*/  @P0 LDG.E R30, desc[UR8][R30.64] ;  /* 0x000000081e1e0981 */ /* 0x000f28000c1e1900 */
[----:B------:R-:W4:Y:S01]  /*0cc0*/  @P0 LDG.E R29, desc[UR8][R28.64+-0x4] ;  /* 0xfffffc081c1d0981 */ /* 0x000f22000c1e1900 */
[CC--:B--2---:R-:W-:Y:S01]  /*0cd0*/  FSETP.GT.AND P4, PT, R35.reuse, R22.reuse, P2 ;  /* 0x000000162300720b */ /* 0x0c4fe20001784000 */
[C---:B------:R-:W-:Y:S01]  /*0ce0*/  @P2 FADD R23, R35.reuse, -R22 ;  /* 0x8000001623172221 */ /* 0x040fe20000000000 */
[----:B------:R-:W-:Y:S02]  /*0cf0*/  FSETP.GT.OR P5, PT, R35, R22, !P2 ;  /* 0x000000162300720b */ /* 0x000fe400057a4400 */
[----:B---3--:R-:W-:-:S02]  /*0d00*/  FSETP.GT.AND P1, PT, R4, R35, P2 ;  /* 0x000000230400720b */ /* 0x008fc40001724000 */
[----:B------:R-:W-:-:S07]  /*0d10*/  FSETP.GT.OR P3, PT, R4, R35, !P2 ;  /* 0x000000230400720b */ /* 0x000fce0005764400 */
[--C-:B------:R-:W-:Y:S02]  /*0d20*/  @P4 FADD R2, R2, R23.reuse ;  /* 0x0000001702024221 */ /* 0x100fe40000000000 */
[----:B------:R-:W-:Y:S01]  /*0d30*/  @!P5 FADD R12, R12, -R23 ;  /* 0x800000170c0cd221 */ /* 0x000fe20000000000 */
[CC--:B----4-:R-:W-:Y:S01]  /*0d40*/  FSETP.GT.AND P4, PT, R30.reuse, R29.reuse, P0 ;  /* 0x0000001d1e00720b */ /* 0x0d0fe20000784000 */
[----:B------:R-:W-:Y:S01]  /*0d50*/  @P2 FADD R23, -R35, R4 ;  /* 0x0000000423172221 */ /* 0x000fe20000000100 */
[C---:B------:R-:W-:Y:S01]  /*0d60*/  FSETP.GT.OR P5, PT, R30.reuse, R29, !P0 ;  /* 0x0000001d1e00720b */ /* 0x040fe200047a4400 */
[----:B------:R-:W-:Y:S02]  /*0d70*/  @P0 FADD R29, R30, -R29 ;  /* 0x8000001d1e1d0221 */ /* 0x000fe40000000000 */
[--C-:B------:R-:W-:Y:S01]  /*0d80*/  @P1 FADD R2, R2, R23.reuse ;  /* 0x0000001702021221 */ /* 0x100fe20000000000 */
[----:B------:R-:W-:-:S07]  /*0d90*/  @!P3 FADD R12, R12, -R23 ;  /* 0x800000170c0cb221 */ /* 0x000fce0000000000 */
[--C-:B------:R-:W-:Y:S02]  /*0da0*/  @P4 FADD R2, R2, R29.reuse ;  /* 0x0000001d02024221 */ /* 0x100fe40000000000 */
[----:B------:R-:W-:-:S07]  /*0db0*/  @!P5 FADD R12, R12, -R29 ;  /* 0x8000001d0c0cd221 */ /* 0x000fce0000000000 */
.L_x_10:
[----:B------:R-:W-:Y:S05]  /*0dc0*/  BSYNC.RECONVERGENT B1 ;  /* 0x0000000000017941 */ /* 0x000fea0003800200 */
.L_x_9:
[----:B0-----:R-:W0:Y:S01]  /*0dd0*/  MUFU.RCP R23, R12 ;  /* 0x0000000c00177308 */ /* 0x001e220000001000 */
[----:B------:R-:W-:Y:S07]  /*0de0*/  BSSY.RECONVERGENT B3, `(.L_x_13) ;  /* 0x000000c000037945 */ /* 0x000fee0003800200 */
[----:B------:R-:W1:Y:S01]  /*0df0*/  FCHK P0, R2, R12 ;  /* 0x0000000c02007302 */ /* 0x000e620000000000 */
[----:B0-----:R-:W-:-:S04]  /*0e00*/  FFMA R4, R23, -R12, 1 ;  /* 0x3f80000017047423 */ /* 0x001fc8000000080c */
[----:B------:R-:W-:-:S04]  /*0e10*/  FFMA R23, R23, R4, R23 ;  /* 0x0000000417177223 */ /* 0x000fc80000000017 */
[----:B------:R-:W-:-:S04]  /*0e20*/  FFMA R27, R23, R2, RZ ;  /* 0x00000002171b7223 */ /* 0x000fc800000000ff */
[----:B------:R-:W-:-:S04]  /*0e30*/  FFMA R4, R27, -R12, R2 ;  /* 0x8000000c1b047223 */ /* 0x000fc80000000002 */
[----:B------:R-:W-:Y:S01]  /*0e40*/  FFMA R4, R23, R4, R27 ;  /* 0x0000000417047223 */ /* 0x000fe2000000001b */
[----:B-1----:R-:W-:Y:S06]  /*0e50*/  @!P0 BRA `(.L_x_14) ;  /* 0x0000000000108947 */ /* 0x002fec0003800000 */
[----:B------:R-:W-:Y:S01]  /*0e60*/  IMAD.MOV.U32 R29, RZ, RZ, R12 ;  /* 0x000000ffff1d7224 */ /* 0x000fe200078e000c */
[----:B------:R-:W-:-:S07]  /*0e70*/  MOV R4, 0xe90 ;  /* 0x00000e9000047802 */ /* 0x000fce0000000f00 */
[----:B------:R-:W-:Y:S05]  /*0e80*/  CALL.REL.NOINC `($__internal_0_$__cuda_sm3x_div_rn_noftz_f32_slowpath) ;  /* 0x0000002800f87944 */ /* 0x000fea0003c00000 */
[----:B------:R-:W-:-:S07]  /*0e90*/  IMAD.MOV.U32 R4, RZ, RZ, R2 ;  /* 0x000000ffff047224 */ /* 0x000fce00078e0002 */
.L_x_14:
[----:B------:R-:W-:Y:S05]  /*0ea0*/  BSYNC.RECONVERGENT B3 ;  /* 0x0000000000037941 */ /* 0x000fea0003800200 */
.L_x_13:
[----:B------:R-:W-:Y:S01]  /*0eb0*/  FSETP.NEU.AND P0, PT, R12, RZ, PT ;  /* 0x000000ff0c00720b */ /* 0x000fe20003f0d000 */
[----:B------:R-:W-:Y:S01]  /*0ec0*/  BSSY.RECONVERGENT B3, `(.L_x_15) ;  /* 0x0000014000037945 */ /* 0x000fe20003800200 */
[----:B------:R-:W-:-:S11]  /*0ed0*/  IMAD.MOV.U32 R23, RZ, RZ, 0x42c80000 ;  /* 0x42c80000ff177424 */ /* 0x000fd600078e00ff */
[----:B------:R-:W-:Y:S05]  /*0ee0*/  @!P0 BRA `(.L_x_16) ;  /* 0x0000000000448947 */ /* 0x000fea0003800000 */
[----:B------:R-:W-:Y:S01]  /*0ef0*/  FADD R29, R4, 1 ;  /* 0x3f800000041d7421 */ /* 0x000fe20000000000 */
[----:B------:R-:W-:Y:S01]  /*0f00*/  UMOV UR4, 0x42c80000 ;  /* 0x42c8000000047882 */ /* 0x000fe20000000000 */
[----:B------:R-:W-:Y:S01]  /*0f10*/  BSSY.RECONVERGENT B4, `(.L_x_17) ;  /* 0x000000d000047945 */ /* 0x000fe20003800200 */
        /* <DEDUP_REMOVED lines=12> */
.L_x_18:
[----:B------:R-:W-:Y:S05]  /*0fe0*/  BSYNC.RECONVERGENT B4 ;  /* 0x0000000000047941 */ /* 0x000fea0003800200 */
.L_x_17:
[----:B------:R-:W-:-:S07]  /*0ff0*/  FADD R23, -R2, 100 ;  /* 0x42c8000002177421 */ /* 0x000fce0000000100 */
.L_x_16:
[----:B------:R-:W-:Y:S05]  /*1000*/  BSYNC.RECONVERGENT B3 ;  /* 0x0000000000037941 */ /* 0x000fea0003800200 */
.L_x_15:
[----:B------:R0:W-:Y:S01]  /*1010*/  STG.E desc[UR8][R24.64+0xc], R23 ;  /* 0x00000c1718007986 */ /* 0x0001e2000c101908 */
[----:B------:R-:W-:Y:S01]  /*1020*/  ISETP.GE.U32.AND P1, PT, R9, 0xf, PT ;  /* 0x0000000f0900780c */ /* 0x000fe20003f26070 */
[----:B------:R-:W-:Y:S01]  /*1030*/  BSSY.RECONVERGENT B1, `(.L_x_19) ;  /* 0x000005e000017945 */ /* 0x000fe20003800200 */
[----:B------:R-:W-:Y:S01]  /*1040*/  LOP3.LUT P0, RZ, R10, 0xf, RZ, 0xc0, !PT ;  /* 0x0000000f0aff7812 */ /* 0x000fe2000780c0ff */
[----:B------:R-:W-:Y:S02]  /*1050*/  IMAD.MOV.U32 R29, RZ, RZ, RZ ;  /* 0x000000ffff1d7224 */ /* 0x000fe400078e00ff */
[--C-:B------:R-:W-:Y:S02]  /*1060*/  IMAD.MOV.U32 R2, RZ, RZ, R0.reuse ;  /* 0x000000ffff027224 */ /* 0x100fe400078e0000 */
[----:B------:R-:W-:-:S06]  /*1070*/  IMAD.MOV.U32 R27, RZ, RZ, R0 ;  /* 0x000000ffff1b7224 */ /* 0x000fcc00078e0000 */
[----:B0-----:R-:W-:Y:S05]  /*1080*/  @!P1 BRA `(.L_x_20) ;  /* 0x0000000400609947 */ /* 0x001fea0003800000 */
[----:B------:R-:W-:Y:S01]  /*1090*/  LOP3.LUT R29, R10, 0xfffffff0, RZ, 0xc0, !PT ;  /* 0xfffffff00a1d7812 */ /* 0x000fe200078ec0ff */
[----:B------:R-:W-:Y:S02]  /*10a0*/  IMAD.MOV.U32 R12, RZ, RZ, RZ ;  /* 0x000000ffff0c7224 */ /* 0x000fe400078e00ff */
[--C-:B------:R-:W-:Y:S02]  /*10b0*/  IMAD.MOV.U32 R2, RZ, RZ, R0.reuse ;  /* 0x000000ffff027224 */ /* 0x100fe400078e0000 */
[----:B------:R-:W-:-:S07]  /*10c0*/  IMAD.MOV.U32 R27, RZ, RZ, R0 ;  /* 0x000000ffff1b7224 */ /* 0x000fce00078e0000 */
.L_x_21:
[----:B------:R-:W-:-:S05]  /*10d0*/  IMAD.WIDE.U32 R22, R12, 0x4, R20 ;  /* 0x000000040c167825 */ /* 0x000fca00078e0014 */
[----:B------:R-:W2:Y:S04]  /*10e0*/  LDG.E R34, desc[UR8][R22.64] ;  /* 0x0000000816227981 */ /* 0x000ea8000c1e1900 */
[----:B------:R-:W3:Y:S04]  /*10f0*/  LDG.E R33, desc[UR8][R22.64+0x4] ;  /* 0x0000040816217981 */ /* 0x000ee8000c1e1900 */
[----:B------:R-:W4:Y:S04]  /*1100*/  LDG.E R32, desc[UR8][R22.64+0x8] ;  /* 0x0000080816207981 */ /* 0x000f28000c1e1900 */
[----:B------:R-:W5:Y:S04]  /*1110*/  LDG.E R31, desc[UR8][R22.64+0xc] ;  /* 0x00000c08161f7981 */ /* 0x000f68000c1e1900 */
[----:B------:R-:W5:Y:S04]  /*1120*/  LDG.E R30, desc[UR8][R22.64+0x10] ;  /* 0x00001008161e7981 */ /* 0x000f68000c1e1900 */
[----:B------:R-:W5:Y:S04]  /*1130*/  LDG.E R28, desc[UR8][R22.64+0x14] ;  /* 0x00001408161c7981 */ /* 0x000f68000c1e1900 */
[----:B------:R-:W5:Y:S04]  /*1140*/  LDG.E R4, desc[UR8][R22.64+0x18] ;  /* 0x0000180816047981 */ /* 0x000f68000c1e1900 */
[----:B------:R-:W5:Y:S04]  /*1150*/  LDG.E R26, desc[UR8][R22.64+0x1c] ;  /* 0x00001c08161a7981 */ /* 0x000f68000c1e1900 */
[----:B------:R-:W5:Y:S01]  /*1160*/  LDG.E R16, desc[UR8][R22.64+0x20] ;  /* 0x0000200816107981 */ /* 0x000f62000c1e1900 */
[----:B--2---:R-:W-:-:S02]  /*1170*/  FSETP.GEU.AND P2, PT, R34, R27, PT ;  /* 0x0000001b2200720b */ /* 0x004fc40003f4e000 */
[CC--:B------:R-:W-:Y:S02]  /*1180*/  FSETP.GT.AND P1, PT, R34.reuse, R2.reuse, PT ;  /* 0x000000022200720b */ /* 0x0c0fe40003f24000 */
[C---:B------:R-:W-:Y:S02]  /*1190*/  FSEL R36, R34.reuse, R27, !P2 ;  /* 0x0000001b22247208 */ /* 0x040fe40005000000 */
[----:B------:R-:W-:Y:S01]  /*11a0*/  FSEL R34, R34, R2, P1 ;  /* 0x0000000222227208 */ /* 0x000fe20000800000 */
[----:B------:R-:W2:Y:S01]  /*11b0*/  LDG.E R27, desc[UR8][R22.64+0x28] ;  /* 0x00002808161b7981 */ /* 0x000ea2000c1e1900 */
[----:B---3--:R-:W-:-:S03]  /*11c0*/  FSETP.GEU.AND P2, PT, R33, R36, PT ;  /* 0x000000242100720b */ /* 0x008fc60003f4e000 */
[----:B------:R-:W3:Y:S01]  /*11d0*/  LDG.E R2, desc[UR8][R22.64+0x24] ;  /* 0x0000240816027981 */ /* 0x000ee2000c1e1900 */
[C---:B------:R-:W-:Y:S02]  /*11e0*/  FSETP.GT.AND P1, PT, R33.reuse, R34, PT ;  /* 0x000000222100720b */ /* 0x040fe40003f24000 */
[C---:B------:R-:W-:Y:S02]  /*11f0*/  FSEL R35, R33.reuse, R36, !P2 ;  /* 0x0000002421237208 */ /* 0x040fe40005000000 */
[----:B------:R-:W-:Y:S02]  /*1200*/  FSEL R33, R33, R34, P1 ;  /* 0x0000002221217208 */ /* 0x000fe40000800000 */
[C---:B----4-:R-:W-:Y:S02]  /*1210*/  FSETP.GEU.AND P2, PT, R32.reuse, R35, PT ;  /* 0x000000232000720b */ /* 0x050fe40003f4e000 */
[C---:B------:R-:W-:Y:S02]  /*1220*/  FSETP.GT.AND P1, PT, R32.reuse, R33, PT ;  /* 0x000000212000720b */ /* 0x040fe40003f24000 */
[----:B------:R-:W-:-:S02]  /*1230*/  FSEL R34, R32, R35, !P2 ;  /* 0x0000002320227208 */ /* 0x000fc40005000000 */
[----:B------:R-:W-:Y:S02]  /*1240*/  FSEL R36, R32, R33, P1 ;  /* 0x0000002120247208 */ /* 0x000fe40000800000 */
[----:B------:R-:W4:Y:S01]  /*1250*/  LDG.E R32, desc[UR8][R22.64+0x2c] ;  /* 0x00002c0816207981 */ /* 0x000f22000c1e1900 */
[C---:B-----5:R-:W-:Y:S02]  /*1260*/  FSETP.GEU.AND P2, PT, R31.reuse, R34, PT ;  /* 0x000000221f00720b */ /* 0x060fe40003f4e000 */
[C---:B------:R-:W-:Y:S02]  /*1270*/  FSETP.GT.AND P1, PT, R31.reuse, R36, PT ;  /* 0x000000241f00720b */ /* 0x040fe40003f24000 */
[C---:B------:R-:W-:Y:S02]  /*1280*/  FSEL R33, R31.reuse, R34, !P2 ;  /* 0x000000221f217208 */ /* 0x040fe40005000000 */
[----:B------:R-:W-:Y:S02]  /*1290*/  FSEL R35, R31, R36, P1 ;  /* 0x000000241f237208 */ /* 0x000fe40000800000 */
[----:B------:R-:W5:Y:S01]  /*12a0*/  LDG.E R31, desc[UR8][R22.64+0x30] ;  /* 0x00003008161f7981 */ /* 0x000f62000c1e1900 */
[----:B------:R-:W-:-:S02]  /*12b0*/  FSETP.GEU.AND P2, PT, R30, R33, PT ;  /* 0x000000211e00720b */ /* 0x000fc40003f4e000 */
[C---:B------:R-:W-:Y:S02]  /*12c0*/  FSETP.GT.AND P1, PT, R30.reuse, R35, PT ;  /* 0x000000231e00720b */ /* 0x040fe40003f24000 */
[C---:B------:R-:W-:Y:S02]  /*12d0*/  FSEL R33, R30.reuse, R33, !P2 ;  /* 0x000000211e217208 */ /* 0x040fe40005000000 */
[----:B------:R-:W-:Y:S02]  /*12e0*/  FSEL R35, R30, R35, P1 ;  /* 0x000000231e237208 */ /* 0x000fe40000800000 */
[----:B------:R-:W5:Y:S01]  /*12f0*/  LDG.E R30, desc[UR8][R22.64+0x34] ;  /* 0x00003408161e7981 */ /* 0x000f62000c1e1900 */
[C---:B------:R-:W-:Y:S02]  /*1300*/  FSETP.GEU.AND P2, PT, R28.reuse, R33, PT ;  /* 0x000000211c00720b */ /* 0x040fe40003f4e000 */
[C---:B------:R-:W-:Y:S02]  /*1310*/  FSETP.GT.AND P1, PT, R28.reuse, R35, PT ;  /* 0x000000231c00720b */ /* 0x040fe40003f24000 */
[----:B------:R-:W-:-:S02]  /*1320*/  FSEL R37, R28, R33, !P2 ;  /* 0x000000211c257208 */ /* 0x000fc40005000000 */
[----:B------:R-:W-:Y:S01]  /*1330*/  FSEL R35, R28, R35, P1 ;  /* 0x000000231c237208 */ /* 0x000fe20000800000 */
[----:B------:R-:W5:Y:S04]  /*1340*/  LDG.E R33, desc[UR8][R22.64+0x3c] ;  /* 0x00003c0816217981 */ /* 0x000f68000c1e1900 */
[----:B------:R0:W5:Y:S01]  /*1350*/  LDG.E R28, desc[UR8][R22.64+0x38] ;  /* 0x00003808161c7981 */ /* 0x000162000c1e1900 */
[C---:B------:R-:W-:Y:S02]  /*1360*/  FSETP.GEU.AND P2, PT, R4.reuse, R37, PT ;  /* 0x000000250400720b */ /* 0x040fe40003f4e000 */
[C---:B------:R-:W-:Y:S02]  /*1370*/  FSETP.GT.AND P1, PT, R4.reuse, R35, PT ;  /* 0x000000230400720b */ /* 0x040fe40003f24000 */
[----:B------:R-:W-:-:S02]  /*1380*/  FSEL R37, R4, R37, !P2 ;  /* 0x0000002504257208 */ /* 0x000fc40005000000 */
[----:B------:R-:W-:Y:S02]  /*1390*/  FSEL R35, R4, R35, P1 ;  /* 0x0000002304237208 */ /* 0x000fe40000800000 */
[C---:B------:R-:W-:Y:S02]  /*13a0*/  FSETP.GEU.AND P2, PT, R26.reuse, R37, PT ;  /* 0x000000251a00720b */ /* 0x040fe40003f4e000 */
[C---:B------:R-:W-:Y:S02]  /*13b0*/  FSETP.GT.AND P1, PT, R26.reuse, R35, PT ;  /* 0x000000231a00720b */ /* 0x040fe40003f24000 */
[C---:B------:R-:W-:Y:S02]  /*13c0*/  FSEL R37, R26.reuse, R37, !P2 ;  /* 0x000000251a257208 */ /* 0x040fe40005000000 */
[----:B------:R-:W-:Y:S02]  /*13d0*/  FSEL R35, R26, R35, P1 ;  /* 0x000000231a237208 */ /* 0x000fe40000800000 */
[----:B------:R-:W-:-:S02]  /*13e0*/  FSETP.GEU.AND P2, PT, R16, R37, PT ;  /* 0x000000251000720b */ /* 0x000fc40003f4e000 */
[C---:B------:R-:W-:Y:S02]  /*13f0*/  FSETP.GT.AND P1, PT, R16.reuse, R35, PT ;  /* 0x000000231000720b */ /* 0x040fe40003f24000 */
[C---:B------:R-:W-:Y:S02]  /*1400*/  FSEL R37, R16.reuse, R37, !P2 ;  /* 0x0000002510257208 */ /* 0x040fe40005000000 */
[----:B------:R-:W-:Y:S01]  /*1410*/  FSEL R35, R16, R35, P1 ;  /* 0x0000002310237208 */ /* 0x000fe20000800000 */
[----:B------:R-:W-:-:S05]  /*1420*/  VIADD R12, R12, 0x10 ;  /* 0x000000100c0c7836 */ /* 0x000fca0000000000 */
[----:B------:R-:W-:Y:S02]  /*1430*/  ISETP.NE.AND P3, PT, R12, R29, PT ;  /* 0x0000001d0c00720c */ /* 0x000fe40003f65270 */
[C---:B---3--:R-:W-:Y:S02]  /*1440*/  FSETP.GEU.AND P2, PT, R2.reuse, R37, PT ;  /* 0x000000250200720b */ /* 0x048fe40003f4e000 */
[C---:B------:R-:W-:Y:S02]  /*1450*/  FSETP.GT.AND P1, PT, R2.reuse, R35, PT ;  /* 0x000000230200720b */ /* 0x040fe40003f24000 */
[C---:B------:R-:W-:Y:S02]  /*1460*/  FSEL R4, R2.reuse, R37, !P2 ;  /* 0x0000002502047208 */ /* 0x040fe40005000000 */
[----:B------:R-:W-:Y:S02]  /*1470*/  FSEL R2, R2, R35, P1 ;  /* 0x0000002302027208 */ /* 0x000fe40000800000 */
[----:B--2---:R-:W-:-:S02]  /*1480*/  FSETP.GEU.AND P2, PT, R27, R4, PT ;  /* 0x000000041b00720b */ /* 0x004fc40003f4e000 */
[C---:B------:R-:W-:Y:S02]  /*1490*/  FSETP.GT.AND P1, PT, R27.reuse, R2, PT ;  /* 0x000000021b00720b */ /* 0x040fe40003f24000 */
[C---:B0-----:R-:W-:Y:S02]  /*14a0*/  FSEL R23, R27.reuse, R4, !P2 ;  /* 0x000000041b177208 */ /* 0x041fe40005000000 */
[----:B------:R-:W-:Y:S02]  /*14b0*/  FSEL R27, R27, R2, P1 ;  /* 0x000000021b1b7208 */ /* 0x000fe40000800000 */
[C---:B----4-:R-:W-:Y:S02]  /*14c0*/  FSETP.GEU.AND P2, PT, R32.reuse, R23, PT ;  /* 0x000000172000720b */ /* 0x050fe40003f4e000 */
[C---:B------:R-:W-:Y:S02]  /*14d0*/  FSETP.GT.AND P1, PT, R32.reuse, R27, PT ;  /* 0x0000001b2000720b */ /* 0x040fe40003f24000 */
[----:B------:R-:W-:-:S02]  /*14e0*/  FSEL R2, R32, R23, !P2 ;  /* 0x0000001720027208 */ /* 0x000fc40005000000 */
[----:B------:R-:W-:Y:S02]  /*14f0*/  FSEL R32, R32, R27, P1 ;  /* 0x0000001b20207208 */ /* 0x000fe40000800000 */
[C---:B-----5:R-:W-:Y:S02]  /*1500*/  FSETP.GEU.AND P2, PT, R31.reuse, R2, PT ;  /* 0x000000021f00720b */ /* 0x060fe40003f4e000 */
[C---:B------:R-:W-:Y:S02]  /*1510*/  FSETP.GT.AND P1, PT, R31.reuse, R32, PT ;  /* 0x000000201f00720b */ /* 0x040fe40003f24000 */
[C---:B------:R-:W-:Y:S02]  /*1520*/  FSEL R23, R31.reuse, R2, !P2 ;  /* 0x000000021f177208 */ /* 0x040fe40005000000 */
[----:B------:R-:W-:Y:S02]  /*1530*/  FSEL R31, R31, R32, P1 ;  /* 0x000000201f1f7208 */ /* 0x000fe40000800000 */
[----:B------:R-:W-:-:S02]  /*1540*/  FSETP.GEU.AND P2, PT, R30, R23, PT ;  /* 0x000000171e00720b */ /* 0x000fc40003f4e000 */
[C---:B------:R-:W-:Y:S02]  /*1550*/  FSETP.GT.AND P1, PT, R30.reuse, R31, PT ;  /* 0x0000001f1e00720b */ /* 0x040fe40003f24000 */
[C---:B------:R-:W-:Y:S02]  /*1560*/  FSEL R23, R30.reuse, R23, !P2 ;  /* 0x000000171e177208 */ /* 0x040fe40005000000 */
[----:B------:R-:W-:Y:S02]  /*1570*/  FSEL R31, R30, R31, P1 ;  /* 0x0000001f1e1f7208 */ /* 0x000fe40000800000 */
[C---:B------:R-:W-:Y:S02]  /*1580*/  FSETP.GEU.AND P2, PT, R28.reuse, R23, PT ;  /* 0x000000171c00720b */ /* 0x040fe40003f4e000 */
[C---:B------:R-:W-:Y:S02]  /*1590*/  FSETP.GT.AND P1, PT, R28.reuse, R31, PT ;  /* 0x0000001f1c00720b */ /* 0x040fe40003f24000 */
[----:B------:R-:W-:-:S02]  /*15a0*/  FSEL R2, R28, R23, !P2 ;  /* 0x000000171c027208 */ /* 0x000fc40005000000 */
[----:B------:R-:W-:Y:S02]  /*15b0*/  FSEL R28, R28, R31, P1 ;  /* 0x0000001f1c1c7208 */ /* 0x000fe40000800000 */
[C---:B------:R-:W-:Y:S02]  /*15c0*/  FSETP.GEU.AND P2, PT, R33.reuse, R2, PT ;  /* 0x000000022100720b */ /* 0x040fe40003f4e000 */
[C---:B------:R-:W-:Y:S02]  /*15d0*/  FSETP.GT.AND P1, PT, R33.reuse, R28, PT ;  /* 0x0000001c2100720b */ /* 0x040fe40003f24000 */
[C---:B------:R-:W-:Y:S02]  /*15e0*/  FSEL R27, R33.reuse, R2, !P2 ;  /* 0x00000002211b7208 */ /* 0x040fe40005000000 */
[----:B------:R-:W-:Y:S01]  /*15f0*/  FSEL R2, R33, R28, P1 ;  /* 0x0000001c21027208 */ /* 0x000fe20000800000 */
[----:B------:R-:W-:Y:S08]  /*1600*/  @P3 BRA `(.L_x_21) ;  /* 0xfffffff800b03947 */ /* 0x000ff0000383ffff */
.L_x_20:
[----:B------:R-:W-:Y:S05]  /*1610*/  BSYNC.RECONVERGENT B1 ;  /* 0x0000000000017941 */ /* 0x000fea0003800200 */
.L_x_19:
[----:B------:R-:W-:Y:S04]  /*1620*/  BSSY.RECONVERGENT B1, `(.L_x_22) ;  /* 0x0000068000017945 */ /* 0x000fe80003800200 */
[----:B------:R-:W-:Y:S05]  /*1630*/  @!P0 BRA `(.L_x_23) ;  /* 0x0000000400988947 */ /* 0x000fea0003800000 */
[----:B------:R-:W-:Y:S01]  /*1640*/  VIADD R4, R15, 0x2 ;  /* 0x000000020f047836 */ /* 0x000fe20000000000 */
[----:B------:R-:W-:Y:S04]  /*1650*/  BSSY.RECONVERGENT B2, `(.L_x_24) ;  /* 0x0000030000027945 */ /* 0x000fe80003800200 */
[----:B------:R-:W-:-:S04]  /*1660*/  LOP3.LUT R4, R4, 0xf, RZ, 0xc0, !PT ;  /* 0x0000000f04047812 */ /* 0x000fc800078ec0ff */
[C---:B------:R-:W-:Y:S01]  /*1670*/  LOP3.LUT P0, RZ, R4.reuse, 0x7, RZ, 0xc0, !PT ;  /* 0x0000000704ff7812 */ /* 0x040fe2000780c0ff */
[----:B------:R-:W-:-:S05]  /*1680*/  VIADD R12, R4, 0xffffffff ;  /* 0xffffffff040c7836 */ /* 0x000fca0000000000 */
[----:B------:R-:W-:-:S13]  /*1690*/  ISETP.GE.U32.AND P1, PT, R12, 0x7, PT ;  /* 0x000000070c00780c */ /* 0x000fda0003f26070 */
[----:B------:R-:W-:Y:S05]  /*16a0*/  @!P1 BRA `(.L_x_25) ;  /* 0x0000000000a89947 */ /* 0x000fea0003800000 */
        /* <DEDUP_REMOVED lines=9> */
[----:B------:R-:W-:Y:S01]  /*1740*/  VIADD R29, R29, 0x8 ;  /* 0x000000081d1d7836 */ /* 0x000fe20000000000 */
[----:B--2---:R-:W-:-:S02]  /*1750*/  FSETP.GEU.AND P2, PT, R30, R27, PT ;  /* 0x0000001b1e00720b */ /* 0x004fc40003f4e000 */
[CC--:B------:R-:W-:Y:S02]  /*1760*/  FSETP.GT.AND P1, PT, R30.reuse, R2.reuse, PT ;  /* 0x000000021e00720b */ /* 0x0c0fe40003f24000 */
[C---:B------:R-:W-:Y:S02]  /*1770*/  FSEL R27, R30.reuse, R27, !P2 ;  /* 0x0000001b1e1b7208 */ /* 0x040fe40005000000 */
[----:B------:R-:W-:Y:S02]  /*1780*/  FSEL R30, R30, R2, P1 ;  /* 0x000000021e1e7208 */ /* 0x000fe40000800000 */
[CC--:B---3--:R-:W-:Y:S02]  /*1790*/  FSETP.GEU.AND P2, PT, R31.reuse, R27.reuse, PT ;  /* 0x0000001b1f00720b */ /* 0x0c8fe40003f4e000 */
[C---:B------:R-:W-:Y:S02]  /*17a0*/  FSETP.GT.AND P1, PT, R31.reuse, R30, PT ;  /* 0x0000001e1f00720b */ /* 0x040fe40003f24000 */
[----:B------:R-:W-:-:S02]  /*17b0*/  FSEL R27, R31, R27, !P2 ;  /* 0x0000001b1f1b7208 */ /* 0x000fc40005000000 */
[----:B------:R-:W-:Y:S02]  /*17c0*/  FSEL R30, R31, R30, P1 ;  /* 0x0000001e1f1e7208 */ /* 0x000fe40000800000 */
[CC--:B----4-:R-:W-:Y:S02]  /*17d0*/  FSETP.GEU.AND P2, PT, R32.reuse, R27.reuse, PT ;  /* 0x0000001b2000720b */ /* 0x0d0fe40003f4e000 */
[CC--:B------:R-:W-:Y:S02]  /*17e0*/  FSETP.GT.AND P1, PT, R32.reuse, R30.reuse, PT ;  /* 0x0000001e2000720b */ /* 0x0c0fe40003f24000 */
[C---:B------:R-:W-:Y:S02]  /*17f0*/  FSEL R27, R32.reuse, R27, !P2 ;  /* 0x0000001b201b7208 */ /* 0x040fe40005000000 */
[----:B0-----:R-:W-:Y:S02]  /*1800*/  FSEL R23, R32, R30, P1 ;  /* 0x0000001e20177208 */ /* 0x001fe40000800000 */
[----:B-----5:R-:W-:-:S02]  /*1810*/  FSETP.GEU.AND P2, PT, R26, R27, PT ;  /* 0x0000001b1a00720b */ /* 0x020fc40003f4e000 */
        /* <DEDUP_REMOVED lines=18> */
[----:B------:R-:W-:-:S09]  /*1940*/  FSEL R2, R28, R23, P1 ;  /* 0x000000171c027208 */ /* 0x000fd20000800000 */
.L_x_25:
[----:B------:R-:W-:Y:S05]  /*1950*/  BSYNC.RECONVERGENT B2 ;  /* 0x0000000000027941 */ /* 0x000fea0003800200 */
.L_x_24:
[----:B------:R-:W-:Y:S05]  /*1960*/  @!P0 BRA `(.L_x_23) ;  /* 0x0000000000cc8947 */ /* 0x000fea0003800000 */
[----:B------:R-:W-:Y:S01]  /*1970*/  LOP3.LUT R11, R11, 0xffff, RZ, 0xc0, !PT ;  /* 0x0000ffff0b0b7812 */ /* 0x000fe200078ec0ff */
[----:B------:R-:W-:Y:S03]  /*1980*/  BSSY.RECONVERGENT B2, `(.L_x_26) ;  /* 0x000001d000027945 */ /* 0x000fe60003800200 */
[----:B------:R-:W-:-:S05]  /*1990*/  LOP3.LUT R4, R11, 0x7, RZ, 0xc0, !PT ;  /* 0x000000070b047812 */ /* 0x000fca00078ec0ff */
[----:B------:R-:W-:Y:S01]  /*19a0*/  VIADD R12, R4, 0xffffffff ;  /* 0xffffffff040c7836 */ /* 0x000fe20000000000 */
[----:B------:R-:W-:-:S04]  /*19b0*/  LOP3.LUT R4, R11, 0x3, RZ, 0xc0, !PT ;  /* 0x000000030b047812 */ /* 0x000fc800078ec0ff */
[----:B------:R-:W-:Y:S02]  /*19c0*/  ISETP.GE.U32.AND P1, PT, R12, 0x3, PT ;  /* 0x000000030c00780c */ /* 0x000fe40003f26070 */
[----:B------:R-:W-:-:S11]  /*19d0*/  ISETP.NE.AND P0, PT, R4, RZ, PT ;  /* 0x000000ff0400720c */ /* 0x000fd60003f05270 */
[----:B------:R-:W-:Y:S05]  /*19e0*/  @!P1 BRA `(.L_x_27) ;  /* 0x0000000000589947 */ /* 0x000fea0003800000 */
[----:B------:R-:W-:-:S05]  /*19f0*/  IMAD.WIDE.U32 R22, R29, 0x4, R20 ;  /* 0x000000041d167825 */ /* 0x000fca00078e0014 */
[----:B------:R-:W2:Y:S04]  /*1a00*/  LDG.E R11, desc[UR8][R22.64] ;  /* 0x00000008160b7981 */ /* 0x000ea8000c1e1900 */
[----:B------:R-:W3:Y:S04]  /*1a10*/  LDG.E R16, desc[UR8][R22.64+0x4] ;  /* 0x0000040816107981 */ /* 0x000ee8000c1e1900 */
[----:B------:R-:W4:Y:S04]  /*1a20*/  LDG.E R26, desc[UR8][R22.64+0x8] ;  /* 0x00000808161a7981 */ /* 0x000f28000c1e1900 */
[----:B------:R-:W5:Y:S01]  /*1a30*/  LDG.E R31, desc[UR8][R22.64+0xc] ;  /* 0x00000c08161f7981 */ /* 0x000f62000c1e1900 */
        /* <DEDUP_REMOVED lines=12> */
[----:B------:R-:W-:Y:S02]  /*1b00*/  FSEL R2, R26, R11, P2 ;  /* 0x0000000b1a027208 */ /* 0x000fe40001000000 */
[----:B-----5:R-:W-:-:S02]  /*1b10*/  FSETP.GEU.AND P1, PT, R31, R12, PT ;  /* 0x0000000c1f00720b */ /* 0x020fc40003f2e000 */
[C---:B------:R-:W-:Y:S02]  /*1b20*/  FSETP.GT.AND P2, PT, R31.reuse, R2, PT ;  /* 0x000000021f00720b */ /* 0x040fe40003f44000 */
[C---:B------:R-:W-:Y:S02]  /*1b30*/  FSEL R27, R31.reuse, R12, !P1 ;  /* 0x0000000c1f1b7208 */ /* 0x040fe40004800000 */
[----:B------:R-:W-:-:S09]  /*1b40*/  FSEL R2, R31, R2, P2 ;  /* 0x000000021f027208 */ /* 0x000fd20001000000 */
.L_x_27:
[----:B------:R-:W-:Y:S05]  /*1b50*/  BSYNC.RECONVERGENT B2 ;  /* 0x0000000000027941 */ /* 0x000fea0003800200 */
.L_x_26:
[----:B------:R-:W-:Y:S05]  /*1b60*/  @!P0 BRA `(.L_x_23) ;  /* 0x00000000004c8947 */ /* 0x000fea0003800000 */
[----:B------:R-:W-:-:S05]  /*1b70*/  IMAD.WIDE.U32 R22, R29, 0x4, R20 ;  /* 0x000000041d167825 */ /* 0x000fca00078e0014 */
[----:B------:R-:W2:Y:S01]  /*1b80*/  LDG.E R11, desc[UR8][R22.64] ;  /* 0x00000008160b7981 */ /* 0x000ea2000c1e1900 */
[----:B------:R-:W-:Y:S02]  /*1b90*/  ISETP.NE.AND P2, PT, R4, 0x1, PT ;  /* 0x000000010400780c */ /* 0x000fe40003f45270 */
[CC--:B--2---:R-:W-:Y:S02]  /*1ba0*/  FSETP.GEU.AND P1, PT, R11.reuse, R27.reuse, PT ;  /* 0x0000001b0b00720b */ /* 0x0c4fe40003f2e000 */
[CC--:B------:R-:W-:Y:S02]  /*1bb0*/  FSETP.GT.AND P0, PT, R11.reuse, R2.reuse, PT ;  /* 0x000000020b00720b */ /* 0x0c0fe40003f04000 */
[C---:B------:R-:W-:Y:S02]  /*1bc0*/  FSEL R27, R11.reuse, R27, !P1 ;  /* 0x0000001b0b1b7208 */ /* 0x040fe40004800000 */
[----:B------:R-:W-:-:S05]  /*1bd0*/  FSEL R2, R11, R2, P0 ;  /* 0x000000020b027208 */ /* 0x000fca0000000000 */
[----:B------:R-:W-:Y:S05]  /*1be0*/  @!P2 BRA `(.L_x_23) ;  /* 0x00000000002ca947 */ /* 0x000fea0003800000 */
[----:B------:R-:W-:Y:S02]  /*1bf0*/  ISETP.NE.AND P2, PT, R4, 0x2, PT ;  /* 0x000000020400780c */ /* 0x000fe40003f45270 */
[----:B------:R-:W2:Y:S11]  /*1c00*/  LDG.E R4, desc[UR8][R22.64+0x4] ;  /* 0x0000040816047981 */ /* 0x000eb6000c1e1900 */
[----:B------:R-:W3:Y:S01]  /*1c10*/  @P2 LDG.E R11, desc[UR8][R22.64+0x8] ;  /* 0x00000808160b2981 */ /* 0x000ee2000c1e1900 */
[----:B--2---:R-:W-:-:S02]  /*1c20*/  FSETP.GEU.AND P1, PT, R4, R27, PT ;  /* 0x0000001b0400720b */ /* 0x004fc40003f2e000 */
[CC--:B------:R-:W-:Y:S02]  /*1c30*/  FSETP.GT.AND P0, PT, R4.reuse, R2.reuse, PT ;  /* 0x000000020400720b */ /* 0x0c0fe40003f04000 */
[C---:B------:R-:W-:Y:S02]  /*1c40*/  FSEL R27, R4.reuse, R27, !P1 ;  /* 0x0000001b041b7208 */ /* 0x040fe40004800000 */
[----:B------:R-:W-:Y:S02]  /*1c50*/  FSEL R2, R4, R2, P0 ;  /* 0x0000000204027208 */ /* 0x000fe40000000000 */
[CC--:B---3--:R-:W-:Y:S02]  /*1c60*/  @P2 FSETP.GEU.AND P1, PT, R11.reuse, R27.reuse, PT ;  /* 0x0000001b0b00220b */ /* 0x0c8fe40003f2e000 */
[C---:B------:R-:W-:Y:S02]  /*1c70*/  @P2 FSETP.GT.AND P0, PT, R11.reuse, R2, PT ;  /* 0x000000020b00220b */ /* 0x040fe40003f04000 */
[----:B------:R-:W-:-:S02]  /*1c80*/  @P2 FSEL R27, R11, R27, !P1 ;  /* 0x0000001b0b1b2208 */ /* 0x000fc40004800000 */
[----:B------:R-:W-:-:S09]  /*1c90*/  @P2 FSEL R2, R11, R2, P0 ;  /* 0x000000020b022208 */ /* 0x000fd20000000000 */
.L_x_23:
[----:B------:R-:W-:Y:S05]  /*1ca0*/  BSYNC.RECONVERGENT B1 ;  /* 0x0000000000017941 */ /* 0x000fea0003800200 */
.L_x_22:
[----:B------:R-:W-:Y:S01]  /*1cb0*/  FSETP.NEU.AND P0, PT, R2, R27, PT ;  /* 0x0000001b0200720b */ /* 0x000fe20003f0d000 */
[----:B------:R-:W-:Y:S01]  /*1cc0*/  BSSY.RECONVERGENT B3, `(.L_x_28) ;  /* 0x0000013000037945 */ /* 0x000fe20003800200 */
[----:B------:R-:W-:-:S11]  /*1cd0*/  IMAD.MOV.U32 R11, RZ, RZ, 0x42480000 ;  /* 0x42480000ff0b7424 */ /* 0x000fd600078e00ff */
[----:B------:R-:W-:Y:S05]  /*1ce0*/  @!P0 BRA `(.L_x_29) ;  /* 0x0000000000408947 */ /* 0x000fea0003800000 */
[----:B------:R-:W-:Y:S01]  /*1cf0*/  FADD R29, -R27, R2 ;  /* 0x000000021b1d7221 */ /* 0x000fe20000000100 */
[----:B------:R-:W-:Y:S01]  /*1d00*/  FADD R2, R0, -R27 ;  /* 0x8000001b00027221 */ /* 0x000fe20000000000 */
[----:B------:R-:W-:Y:S02]  /*1d10*/  BSSY.RECONVERGENT B4, `(.L_x_29) ;  /* 0x000000d000047945 */ /* 0x000fe40003800200 */
[----:B------:R-:W0:Y:S01]  /*1d20*/  MUFU.RCP R4, R29 ;  /* 0x0000001d00047308 */ /* 0x000e220000001000 */
[----:B------:R-:W-:-:S07]  /*1d30*/  FMUL R2, R2, 100 ;  /* 0x42c8000002027820 */ /* 0x000fce0000400000 */
[----:B------:R-:W1:Y:S01]  /*1d40*/  FCHK P0, R2, R29 ;  /* 0x0000001d02007302 */ /* 0x000e620000000000 */
[----:B0-----:R-:W-:-:S04]  /*1d50*/  FFMA R11, -R29, R4, 1 ;  /* 0x3f8000001d0b7423 */ /* 0x001fc80000000104 */
[----:B------:R-:W-:-:S04]  /*1d60*/  FFMA R11, R4, R11, R4 ;  /* 0x0000000b040b7223 */ /* 0x000fc80000000004 */
[----:B------:R-:W-:-:S04]  /*1d70*/  FFMA R0, R2, R11, RZ ;  /* 0x0000000b02007223 */ /* 0x000fc800000000ff */
[----:B------:R-:W-:-:S04]  /*1d80*/  FFMA R4, -R29, R0, R2 ;  /* 0x000000001d047223 */ /* 0x000fc80000000102 */
[----:B------:R-:W-:Y:S01]  /*1d90*/  FFMA R11, R11, R4, R0 ;  /* 0x000000040b0b7223 */ /* 0x000fe20000000000 */
[----:B-1----:R-:W-:Y:S06]  /*1da0*/  @!P0 BRA `(.L_x_30) ;  /* 0x00000000000c8947 */ /* 0x002fec0003800000 */
[----:B------:R-:W-:-:S07]  /*1db0*/  MOV R4, 0x1dd0 ;  /* 0x00001dd000047802 */ /* 0x000fce0000000f00 */
[----:B------:R-:W-:Y:S05]  /*1dc0*/  CALL.REL.NOINC `($__internal_0_$__cuda_sm3x_div_rn_noftz_f32_slowpath) ;  /* 0x0000001c00287944 */ /* 0x000fea0003c00000 */
[----:B------:R-:W-:-:S07]  /*1dd0*/  IMAD.MOV.U32 R11, RZ, RZ, R2 ;  /* 0x000000ffff0b7224 */ /* 0x000fce00078e0002 */
.L_x_30:
[----:B------:R-:W-:Y:S05]  /*1de0*/  BSYNC.RECONVERGENT B4 ;  /* 0x0000000000047941 */ /* 0x000fea0003800200 */
.L_x_29:
[----:B------:R-:W-:Y:S05]  /*1df0*/  BSYNC.RECONVERGENT B3 ;  /* 0x0000000000037941 */ /* 0x000fea0003800200 */
.L_x_28:
[----:B------:R1:W-:Y:S01]  /*1e00*/  STG.E desc[UR8][R24.64+0x10], R11 ;  /* 0x0000100b18007986 */ /* 0x0003e2000c101908 */
[----:B------:R-:W-:Y:S01]  /*1e10*/  ISETP.NE.AND P0, PT, R10, R17, PT ;  /* 0x000000110a00720c */ /* 0x000fe20003f05270 */
[----:B------:R-:W-:Y:S02]  /*1e20*/  VIADD R14, R14, 0x1 ;  /* 0x000000010e0e7836 */ /* 0x000fe40000000000 */
[----:B------:R-:W-:Y:S02]  /*1e30*/  VIADD R15, R15, 0x1 ;  /* 0x000000010f0f7836 */ /* 0x000fe40000000000 */
[----:B------:R-:W-:-:S08]  /*1e40*/  IMAD.MOV.U32 R12, RZ, RZ, R9 ;  /* 0x000000ffff0c7224 */ /* 0x000fd000078e0009 */
[----:B-1----:R-:W-:Y:S05]  /*1e50*/  @P0 BRA `(.L_x_31) ;  /* 0xffffffe400580947 */ /* 0x002fea000383ffff */
.L_x_2:
[----:B------:R-:W-:Y:S05]  /*1e60*/  BSYNC.RECONVERGENT B0 ;  /* 0x0000000000007941 */ /* 0x000fea0003800200 */
.L_x_1:
[----:B------:R-:W1:Y:S02]  /*1e70*/  LDCU UR4, c[0x0][0x3a0] ;  /* 0x00007400ff0477ac */ /* 0x000e640008000800 */
[----:B-1----:R-:W-:-:S13]  /*1e80*/  ISETP.GT.AND P0, PT, R3, UR4, PT ;  /* 0x0000000403007c0c */ /* 0x002fda000bf04270 */
[----:B------:R-:W-:Y:S05]  /*1e90*/  @!P0 EXIT ;  /* 0x000000000000894d */ /* 0x000fea0003800000 */
[----:B------:R-:W-:Y:S01]  /*1ea0*/  I2FP.F32.S32 R29, UR4 ;  /* 0x00000004001d7c45 */ /* 0x000fe20008201400 */
[----:B------:R-:W1:Y:S03]  /*1eb0*/  LDCU UR4, c[0x0][0x3a0] ;  /* 0x00007400ff0477ac */ /* 0x000e660008000800 */
[----:B------:R-:W0:Y:S08]  /*1ec0*/  MUFU.RCP R0, R29 ;  /* 0x0000001d00007308 */ /* 0x000e300000001000 */
[----:B------:R-:W2:Y:S01]  /*1ed0*/  FCHK P0, RZ, R29 ;  /* 0x0000001dff007302 */ /* 0x000ea20000000000 */
[----:B-1----:R-:W-:-:S02]  /*1ee0*/  IMAD.U32 R10, RZ, RZ, UR4 ;  /* 0x00000004ff0a7e24 */ /* 0x002fc4000f8e00ff */
[----:B0-----:R-:W-:-:S04]  /*1ef0*/  FFMA R9, -R29, R0, 1 ;  /* 0x3f8000001d097423 */ /* 0x001fc80000000100 */
[----:B------:R-:W-:-:S04]  /*1f00*/  FFMA R9, R0, R9, R0 ;  /* 0x0000000900097223 */ /* 0x000fc80000000000 */
[----:B------:R-:W-:-:S04]  /*1f10*/  FFMA R0, RZ, R9, RZ ;  /* 0x00000009ff007223 */ /* 0x000fc800000000ff */
[----:B------:R-:W-:-:S04]  /*1f20*/  FFMA R2, -R29, R0, RZ ;  /* 0x000000001d027223 */ /* 0x000fc800000001ff */
[----:B------:R-:W-:Y:S01]  /*1f30*/  FFMA R0, R9, R2, R0 ;  /* 0x0000000209007223 */ /* 0x000fe20000000000 */
[----:B--2---:R-:W-:Y:S06]  /*1f40*/  @!P0 BRA `(.L_x_32) ;  /* 0x0000000000108947 */ /* 0x004fec0003800000 */
[----:B------:R-:W-:Y:S01]  /*1f50*/  IMAD.MOV.U32 R2, RZ, RZ, RZ ;  /* 0x000000ffff027224 */ /* 0x000fe200078e00ff */
[----:B------:R-:W-:-:S07]  /*1f60*/  MOV R4, 0x1f80 ;  /* 0x00001f8000047802 */ /* 0x000fce0000000f00 */
[----:B------:R-:W-:Y:S05]  /*1f70*/  CALL.REL.NOINC `($__internal_0_$__cuda_sm3x_div_rn_noftz_f32_slowpath) ;  /* 0x0000001800bc7944 */ /* 0x000fea0003c00000 */
[----:B------:R-:W-:-:S07]  /*1f80*/  IMAD.MOV.U32 R0, RZ, RZ, R2 ;  /* 0x000000ffff007224 */ /* 0x000fce00078e0002 */
.L_x_32:
[----:B------:R-:W0:Y:S01]  /*1f90*/  LDCU UR4, c[0x0][0x3a0] ;  /* 0x00007400ff0477ac */ /* 0x000e220008000800 */
[----:B------:R-:W-:Y:S02]  /*1fa0*/  IMAD.MOV.U32 R9, RZ, RZ, R0 ;  /* 0x000000ffff097224 */ /* 0x000fe400078e0000 */
[----:B------:R-:W-:Y:S01]  /*1fb0*/  IMAD.MOV.U32 R11, RZ, RZ, R7 ;  /* 0x000000ffff0b7224 */ /* 0x000fe200078e0007 */
[----:B0-----:R-:W-:-:S04]  /*1fc0*/  UIADD3 UR4, UPT, UPT, UR4, -0x1, URZ ;  /* 0xffffffff04047890 */ /* 0x001fc8000fffe0ff */
[----:B------:R-:W-:-:S12]  /*1fd0*/  ULOP3.LUT UR5, UR4, 0x3, URZ, 0xc0, !UPT ;  /* 0x0000000304057892 */ /* 0x000fd8000f8ec0ff */
.L_x_60:
[C---:B------:R-:W-:Y:S01]  /*1fe0*/  IMAD.WIDE R32, R10.reuse, 0x4, R20 ;  /* 0x000000040a207825 */ /* 0x040fe200078e0214 */
[----:B------:R-:W0:Y:S04]  /*1ff0*/  LDCU UR4, c[0x0][0x39c] ;  /* 0x00007380ff0477ac */ /* 0x000e280008000800 */
[----:B------:R-:W2:Y:S01]  /*2000*/  LDG.E R12, desc[UR8][R32.64] ;  /* 0x00000008200c7981 */ /* 0x000ea2000c1e1900 */
[----:B------:R-:W1:Y:S01]  /*2010*/  LDCU UR6, c[0x0][0x3a0] ;  /* 0x00007400ff0677ac */ /* 0x000e620008000800 */
[----:B0-----:R-:W-:-:S04]  /*2020*/  IMAD R17, R10, UR4, RZ ;  /* 0x000000040a117c24 */ /* 0x001fc8000f8e02ff */
[----:B------:R-:W-:-:S04]  /*2030*/  IMAD.WIDE R16, R17, 0x4, R18 ;  /* 0x0000000411107825 */ /* 0x000fc800078e0212 */
[----:B-1----:R-:W-:-:S04]  /*2040*/  VIADD R13, R10, -UR6 ;  /* 0x800000060a0d7c36 */ /* 0x002fc80008000000 */
[----:B------:R-:W-:Y:S01]  /*2050*/  IMAD.WIDE R14, R13, 0x4, R20 ;  /* 0x000000040d0e7825 */ /* 0x000fe200078e0214 */
[----:B--2---:R0:W-:Y:S04]  /*2060*/  STG.E desc[UR8][R16.64], R12 ;  /* 0x0000000c10007986 */ /* 0x0041e8000c101908 */
[----:B------:R-:W2:Y:S01]  /*2070*/  LDG.E R23, desc[UR8][R14.64] ;  /* 0x000000080e177981 */ /* 0x000ea2000c1e1900 */
[----:B------:R-:W-:Y:S01]  /*2080*/  I2FP.F32.S32 R24, UR6 ;  /* 0x0000000600187c45 */ /* 0x000fe20008201400 */
[----:B------:R-:W-:Y:S03]  /*2090*/  BSSY.RECONVERGENT B0, `(.L_x_33) ;  /* 0x0000010000007945 */ /* 0x000fe60003800200 */
[----:B------:R-:W1:Y:S02]  /*20a0*/  MUFU.RCP R27, R24 ;  /* 0x00000018001b7308 */ /* 0x000e640000001000 */
[----:B-1----:R-:W-:-:S04]  /*20b0*/  FFMA R2, -R24, R27, 1 ;  /* 0x3f80000018027423 */ /* 0x002fc8000000011b */
[----:B------:R-:W-:Y:S01]  /*20c0*/  FFMA R2, R27, R2, R27 ;  /* 0x000000021b027223 */ /* 0x000fe2000000001b */
[----:B--2---:R-:W-:-:S04]  /*20d0*/  FADD R23, R12, -R23 ;  /* 0x800000170c177221 */ /* 0x004fc80000000000 */
[----:B------:R-:W-:-:S04]  /*20e0*/  FADD R25, R23, R8 ;  /* 0x0000000817197221 */ /* 0x000fc80000000000 */
[----:B------:R-:W1:Y:S01]  /*20f0*/  FCHK P0, R25, R24 ;  /* 0x0000001819007302 */ /* 0x000e620000000000 */
[----:B------:R-:W-:Y:S01]  /*2100*/  FFMA R23, R2, R25, RZ ;  /* 0x0000001902177223 */ /* 0x000fe200000000ff */
[----:B------:R-:W-:-:S03]  /*2110*/  IMAD.MOV.U32 R8, RZ, RZ, R25 ;  /* 0x000000ffff087224 */ /* 0x000fc600078e0019 */
[----:B------:R-:W-:-:S04]  /*2120*/  FFMA R4, -R24, R23, R25 ;  /* 0x0000001718047223 */ /* 0x000fc80000000119 */
[----:B------:R-:W-:Y:S01]  /*2130*/  FFMA R2, R2, R4, R23 ;  /* 0x0000000402027223 */ /* 0x000fe20000000017 */
[----:B01----:R-:W-:Y:S06]  /*2140*/  @!P0 BRA `(.L_x_34) ;  /* 0x0000000000108947 */ /* 0x003fec0003800000 */
[----:B------:R-:W-:Y:S01]  /*2150*/  IMAD.MOV.U32 R2, RZ, RZ, R25 ;  /* 0x000000ffff027224 */ /* 0x000fe200078e0019 */
[----:B------:R-:W-:Y:S01]  /*2160*/  MOV R4, 0x2190 ;  /* 0x0000219000047802 */ /* 0x000fe20000000f00 */
[----:B------:R-:W-:-:S07]  /*2170*/  IMAD.MOV.U32 R29, RZ, RZ, R24 ;  /* 0x000000ffff1d7224 */ /* 0x000fce00078e0018 */
[----:B------:R-:W-:Y:S05]  /*2180*/  CALL.REL.NOINC `($__internal_0_$__cuda_sm3x_div_rn_noftz_f32_slowpath) ;  /* 0x0000001800387944 */ /* 0x000fea0003c00000 */
.L_x_34:
[----:B------:R-:W-:Y:S05]  /*2190*/  BSYNC.RECONVERGENT B0 ;  /* 0x0000000000007941 */ /* 0x000fea0003800200 */
.L_x_33:
[----:B------:R-:W-:Y:S01]  /*21a0*/  FMUL R23, R12, R5 ;  /* 0x000000050c177220 */ /* 0x000fe20000400000 */
[----:B------:R-:W-:Y:S01]  /*21b0*/  FADD R4, -R5, 1 ;  /* 0x3f80000005047421 */ /* 0x000fe20000000100 */
[----:B------:R0:W-:Y:S01]  /*21c0*/  STG.E desc[UR8][R16.64+0x4], R2 ;  /* 0x0000040210007986 */ /* 0x0001e2000c101908 */
[----:B------:R-:W1:Y:S02]  /*21d0*/  LDCU UR4, c[0x0][0x3a0] ;  /* 0x00007400ff0477ac */ /* 0x000e640008000800 */
[----:B------:R-:W-:-:S05]  /*21e0*/  FFMA R6, R4, R6, R23 ;  /* 0x0000000604067223 */ /* 0x000fca0000000017 */
[----:B------:R2:W-:Y:S04]  /*21f0*/  STG.E desc[UR8][R16.64+0x8], R6 ;  /* 0x0000080610007986 */ /* 0x0005e8000c101908 */
[----:B------:R-:W3:Y:S01]  /*2200*/  LDG.E R33, desc[UR8][R32.64+-0x4] ;  /* 0xfffffc0820217981 */ /* 0x000ee2000c1e1900 */
[----:B------:R-:W4:Y:S01]  /*2210*/  MUFU.RCP R23, R24 ;  /* 0x0000001800177308 */ /* 0x000f220000001000 */
[----:B------:R-:W-:Y:S01]  /*2220*/  BSSY.RECONVERGENT B0, `(.L_x_35) ;  /* 0x0000014000007945 */ /* 0x000fe20003800200 */
[----:B-1----:R-:W-:-:S06]  /*2230*/  UIADD3 UR4, UPT, UPT, UR4, -0x1, URZ ;  /* 0xffffffff04047890 */ /* 0x002fcc000fffe0ff */
[----:B------:R-:W-:Y:S01]  /*2240*/  I2FP.F32.S32 R25, UR4 ;  /* 0x0000000400197c45 */ /* 0x000fe20008201400 */
[----:B----4-:R-:W-:-:S04]  /*2250*/  FFMA R26, -R24, R23, 1 ;  /* 0x3f800000181a7423 */ /* 0x010fc80000000117 */
[----:B0-----:R-:W-:Y:S01]  /*2260*/  FFMA R2, R23, R26, R23 ;  /* 0x0000001a17027223 */ /* 0x001fe20000000017 */
[C---:B---3--:R-:W-:Y:S01]  /*2270*/  FADD R4, R12.reuse, -R33 ;  /* 0x800000210c047221 */ /* 0x048fe20000000000 */
[----:B------:R-:W-:-:S04]  /*2280*/  FSETP.GEU.AND P1, PT, R12, R33, PT ;  /* 0x000000210c00720b */ /* 0x000fc80003f2e000 */
[----:B------:R-:W-:-:S05]  /*2290*/  FMNMX R22, RZ, R4, !PT ;  /* 0x00000004ff167209 */ /* 0x000fca0007800000 */
[----:B------:R-:W-:Y:S01]  /*22a0*/  FFMA R27, R25, R0, R22 ;  /* 0x00000000191b7223 */ /* 0x000fe20000000016 */
[----:B------:R-:W-:-:S03]  /*22b0*/  FSEL R0, -R4, RZ, !P1 ;  /* 0x000000ff04007208 */ /* 0x000fc60004800100 */
[----:B------:R-:W0:Y:S01]  /*22c0*/  FCHK P0, R27, R24 ;  /* 0x000000181b007302 */ /* 0x000e220000000000 */
[----:B------:R-:W-:-:S04]  /*22d0*/  FFMA R23, R2, R27, RZ ;  /* 0x0000001b02177223 */ /* 0x000fc800000000ff */
[----:B------:R-:W-:-:S04]  /*22e0*/  FFMA R22, -R24, R23, R27 ;  /* 0x0000001718167223 */ /* 0x000fc8000000011b */
[----:B------:R-:W-:Y:S01]  /*22f0*/  FFMA R22, R2, R22, R23 ;  /* 0x0000001602167223 */ /* 0x000fe20000000017 */
[----:B0-2---:R-:W-:Y:S06]  /*2300*/  @!P0 BRA `(.L_x_36) ;  /* 0x0000000000148947 */ /* 0x005fec0003800000 */
[----:B------:R-:W-:Y:S01]  /*2310*/  IMAD.MOV.U32 R2, RZ, RZ, R27 ;  /* 0x000000ffff027224 */ /* 0x000fe200078e001b */
[----:B------:R-:W-:Y:S01]  /*2320*/  MOV R4, 0x2350 ;  /* 0x0000235000047802 */ /* 0x000fe20000000f00 */
[----:B------:R-:W-:-:S07]  /*2330*/  IMAD.MOV.U32 R29, RZ, RZ, R24 ;  /* 0x000000ffff1d7224 */ /* 0x000fce00078e0018 */
[----:B------:R-:W-:Y:S05]  /*2340*/  CALL.REL.NOINC `($__internal_0_$__cuda_sm3x_div_rn_noftz_f32_slowpath) ;  /* 0x0000001400c87944 */ /* 0x000fea0003c00000 */
[----:B------:R-:W-:-:S07]  /*2350*/  IMAD.MOV.U32 R22, RZ, RZ, R2 ;  /* 0x000000ffff167224 */ /* 0x000fce00078e0002 */
.L_x_36:
[----:B------:R-:W-:Y:S05]  /*2360*/  BSYNC.RECONVERGENT B0 ;  /* 0x0000000000007941 */ /* 0x000fea0003800200 */
.L_x_35:
[----:B------:R-:W0:Y:S01]  /*2370*/  MUFU.RCP R23, R24 ;  /* 0x0000001800177308 */ /* 0x000e220000001000 */
[----:B------:R-:W-:Y:S01]  /*2380*/  FFMA R25, R25, R9, R0 ;  /* 0x0000000919197223 */ /* 0x000fe20000000000 */
[----:B------:R-:W-:Y:S01]  /*2390*/  BSSY.RECONVERGENT B0, `(.L_x_37) ;  /* 0x000000e000007945 */ /* 0x000fe20003800200 */
[----:B------:R-:W-:-:S05]  /*23a0*/  IMAD.MOV.U32 R0, RZ, RZ, R22 ;  /* 0x000000ffff007224 */ /* 0x000fca00078e0016 */
[----:B------:R-:W1:Y:S01]  /*23b0*/  FCHK P0, R25, R24 ;  /* 0x0000001819007302 */ /* 0x000e620000000000 */
[----:B0-----:R-:W-:-:S04]  /*23c0*/  FFMA R2, -R24, R23, 1 ;  /* 0x3f80000018027423 */ /* 0x001fc80000000117 */
[----:B------:R-:W-:-:S04]  /*23d0*/  FFMA R2, R23, R2, R23 ;  /* 0x0000000217027223 */ /* 0x000fc80000000017 */
[----:B------:R-:W-:-:S04]  /*23e0*/  FFMA R9, R2, R25, RZ ;  /* 0x0000001902097223 */ /* 0x000fc800000000ff */
[----:B------:R-:W-:-:S04]  /*23f0*/  FFMA R4, -R24, R9, R25 ;  /* 0x0000000918047223 */ /* 0x000fc80000000119 */
[----:B------:R-:W-:Y:S01]  /*2400*/  FFMA R9, R2, R4, R9 ;  /* 0x0000000402097223 */ /* 0x000fe20000000009 */
[----:B-1----:R-:W-:Y:S06]  /*2410*/  @!P0 BRA `(.L_x_38) ;  /* 0x0000000000148947 */ /* 0x002fec0003800000 */
[----:B------:R-:W-:Y:S01]  /*2420*/  IMAD.MOV.U32 R2, RZ, RZ, R25 ;  /* 0x000000ffff027224 */ /* 0x000fe200078e0019 */
[----:B------:R-:W-:Y:S01]  /*2430*/  MOV R4, 0x2460 ;  /* 0x0000246000047802 */ /* 0x000fe20000000f00 */
[----:B------:R-:W-:-:S07]  /*2440*/  IMAD.MOV.U32 R29, RZ, RZ, R24 ;  /* 0x000000ffff1d7224 */ /* 0x000fce00078e0018 */
[----:B------:R-:W-:Y:S05]  /*2450*/  CALL.REL.NOINC `($__internal_0_$__cuda_sm3x_div_rn_noftz_f32_slowpath) ;  /* 0x0000001400847944 */ /* 0x000fea0003c00000 */
[----:B------:R-:W-:-:S07]  /*2460*/  IMAD.MOV.U32 R9, RZ, RZ, R2 ;  /* 0x000000ffff097224 */ /* 0x000fce00078e0002 */
.L_x_38:
[----:B------:R-:W-:Y:S05]  /*2470*/  BSYNC.RECONVERGENT B0 ;  /* 0x0000000000007941 */ /* 0x000fea0003800200 */
.L_x_37:
[----:B------:R-:W-:Y:S01]  /*2480*/  FSETP.NEU.AND P0, PT, R9, RZ, PT ;  /* 0x000000ff0900720b */ /* 0x000fe20003f0d000 */
[----:B------:R-:W-:Y:S01]  /*2490*/  BSSY.RECONVERGENT B0, `(.L_x_39) ;  /* 0x0000022000007945 */ /* 0x000fe20003800200 */
[----:B------:R-:W-:-:S11]  /*24a0*/  IMAD.MOV.U32 R23, RZ, RZ, 0x42c80000 ;  /* 0x42c80000ff177424 */ /* 0x000fd600078e00ff */
[----:B------:R-:W-:Y:S05]  /*24b0*/  @!P0 BRA `(.L_x_40) ;  /* 0x00000000007c8947 */ /* 0x000fea0003800000 */
[----:B------:R-:W0:Y:S01]  /*24c0*/  MUFU.RCP R2, R9 ;  /* 0x0000000900027308 */ /* 0x000e220000001000 */
[----:B------:R-:W-:Y:S07]  /*24d0*/  BSSY.RECONVERGENT B3, `(.L_x_41) ;  /* 0x000000c000037945 */ /* 0x000fee0003800200 */
        /* <DEDUP_REMOVED lines=11> */
.L_x_42:
[----:B------:R-:W-:Y:S05]  /*2590*/  BSYNC.RECONVERGENT B3 ;  /* 0x0000000000037941 */ /* 0x000fea0003800200 */
.L_x_41:
        /* <DEDUP_REMOVED lines=15> */
.L_x_44:
[----:B------:R-:W-:Y:S05]  /*2690*/  BSYNC.RECONVERGENT B3 ;  /* 0x0000000000037941 */ /* 0x000fea0003800200 */
.L_x_43:
[----:B------:R-:W-:-:S07]  /*26a0*/  FADD R23, -R2, 100 ;  /* 0x42c8000002177421 */ /* 0x000fce0000000100 */
.L_x_40:
[----:B------:R-:W-:Y:S05]  /*26b0*/  BSYNC.RECONVERGENT B0 ;  /* 0x0000000000007941 */ /* 0x000fea0003800200 */
.L_x_39:
[----:B------:R0:W-:Y:S04]  /*26c0*/  STG.E desc[UR8][R16.64+0xc], R23 ;  /* 0x00000c1710007986 */ /* 0x0001e8000c101908 */
[----:B------:R0:W5:Y:S01]  /*26d0*/  LDG.E R2, desc[UR8][R14.64] ;  /* 0x000000080e027981 */ /* 0x000162000c1e1900 */
[----:B------:R-:W-:Y:S01]  /*26e0*/  FSETP.GE.AND P0, PT, R12, R7, PT ;  /* 0x000000070c00720b */ /* 0x000fe20003f06000 */
[----:B------:R-:W-:Y:S01]  /*26f0*/  BSSY.RECONVERGENT B0, `(.L_x_45) ;  /* 0x000008e000007945 */ /* 0x000fe20003800200 */
[----:B------:R-:W-:-:S11]  /*2700*/  IMAD.MOV.U32 R24, RZ, RZ, R12 ;  /* 0x000000ffff187224 */ /* 0x000fd600078e000c */
[----:B0-----:R-:W-:Y:S05]  /*2710*/  @P0 BRA `(.L_x_46) ;  /* 0x00000008002c0947 */ /* 0x001fea0003800000 */
[----:B-----5:R-:W-:Y:S01]  /*2720*/  FSETP.NEU.AND P0, PT, R2, R7, PT ;  /* 0x000000070200720b */ /* 0x020fe20003f0d000 */
[----:B------:R-:W-:-:S12]  /*2730*/  IMAD.MOV.U32 R24, RZ, RZ, R7 ;  /* 0x000000ffff187224 */ /* 0x000fd800078e0007 */
[----:B------:R-:W-:Y:S05]  /*2740*/  @P0 BRA `(.L_x_46) ;  /* 0x0000000800200947 */ /* 0x000fea0003800000 */
[----:B------:R0:W5:Y:S01]  /*2750*/  LDG.E R24, desc[UR8][R14.64+0x4] ;  /* 0x000004080e187981 */ /* 0x000162000c1e1900 */
[----:B------:R-:W-:-:S05]  /*2760*/  VIADD R7, R13, 0x2 ;  /* 0x000000020d077836 */ /* 0x000fca0000000000 */
[----:B------:R-:W-:-:S13]  /*2770*/  ISETP.GT.AND P0, PT, R7, R10, PT ;  /* 0x0000000a0700720c */ /* 0x000fda0003f04270 */
[----:B0-----:R-:W-:Y:S05]  /*2780*/  @P0 BRA `(.L_x_46) ;  /* 0x0000000800100947 */ /* 0x001fea0003800000 */
[----:B------:R-:W0:Y:S02]  /*2790*/  LDCU UR6, c[0x0][0x3a0] ;  /* 0x00007400ff0677ac */ /* 0x000e240008000800 */
[----:B0-----:R-:W-:-:S04]  /*27a0*/  UIADD3 UR4, UPT, UPT, UR6, -0x2, URZ ;  /* 0xfffffffe06047890 */ /* 0x001fc8000fffe0ff */
[----:B------:R-:W-:-:S09]  /*27b0*/  UISETP.GE.U32.AND UP0, UPT, UR4, 0xf, UPT ;  /* 0x0000000f0400788c */ /* 0x000fd2000bf06070 */
[----:B------:R-:W-:Y:S05]  /*27c0*/  BRA.U !UP0, `(.L_x_47) ;  /* 0x0000000108ec7547 */ /* 0x000fea000b800000 */
[----:B------:R-:W-:Y:S01]  /*27d0*/  UIADD3 UR4, UPT, UPT, UR6, -0x1, URZ ;  /* 0xffffffff06047890 */ /* 0x000fe2000fffe0ff */
[----:B------:R-:W-:-:S03]  /*27e0*/  IMAD.MOV.U32 R4, RZ, RZ, R13 ;  /* 0x000000ffff047224 */ /* 0x000fc600078e000d */
[----:B------:R-:W-:-:S04]  /*27f0*/  ULOP3.LUT UR4, UR4, 0xfffffff0, URZ, 0xc0, !UPT ;  /* 0xfffffff004047892 */ /* 0x000fc8000f8ec0ff */
[----:B------:R-:W-:-:S12]  /*2800*/  UIADD3 UR4, UPT, UPT, -UR4, URZ, URZ ;  /* 0x000000ff04047290 */ /* 0x000fd8000fffe1ff */
.L_x_48:
[----:B------:R-:W-:-:S04]  /*2810*/  VIADD R23, R4, 0x2 ;  /* 0x0000000204177836 */ /* 0x000fc80000000000 */
[----:B------:R-:W-:-:S05]  /*2820*/  IMAD.WIDE R22, R23, 0x4, R20 ;  /* 0x0000000417167825 */ /* 0x000fca00078e0214 */
[----:B------:R-:W2:Y:S04]  /*2830*/  LDG.E R33, desc[UR8][R22.64] ;  /* 0x0000000816217981 */ /* 0x000ea8000c1e1900 */
[----:B------:R-:W3:Y:S04]  /*2840*/  LDG.E R34, desc[UR8][R22.64+0x4] ;  /* 0x0000040816227981 */ /* 0x000ee8000c1e1900 */
[----:B------:R-:W4:Y:S04]  /*2850*/  LDG.E R32, desc[UR8][R22.64+0x8] ;  /* 0x0000080816207981 */ /* 0x000f28000c1e1900 */
[----:B------:R-:W4:Y:S04]  /*2860*/  LDG.E R31, desc[UR8][R22.64+0xc] ;  /* 0x00000c08161f7981 */ /* 0x000f28000c1e1900 */
[----:B------:R-:W4:Y:S04]  /*2870*/  LDG.E R7, desc[UR8][R22.64+0x10] ;  /* 0x0000100816077981 */ /* 0x000f28000c1e1900 */
[----:B------:R-:W4:Y:S04]  /*2880*/  LDG.E R25, desc[UR8][R22.64+0x14] ;  /* 0x0000140816197981 */ /* 0x000f28000c1e1900 */
[----:B------:R-:W4:Y:S04]  /*2890*/  LDG.E R26, desc[UR8][R22.64+0x18] ;  /* 0x00001808161a7981 */ /* 0x000f28000c1e1900 */
[----:B------:R-:W4:Y:S04]  /*28a0*/  LDG.E R27, desc[UR8][R22.64+0x1c] ;  /* 0x00001c08161b7981 */ /* 0x000f28000c1e1900 */
[----:B------:R-:W4:Y:S04]  /*28b0*/  LDG.E R28, desc[UR8][R22.64+0x20] ;  /* 0x00002008161c7981 */ /* 0x000f28000c1e1900 */
[----:B------:R-:W4:Y:S04]  /*28c0*/  LDG.E R29, desc[UR8][R22.64+0x24] ;  /* 0x00002408161d7981 */ /* 0x000f28000c1e1900 */
[----:B------:R-:W4:Y:S01]  /*28d0*/  LDG.E R30, desc[UR8][R22.64+0x28] ;  /* 0x00002808161e7981 */ /* 0x000f22000c1e1900 */
[----:B--2--5:R-:W-:-:S04]  /*28e0*/  FSETP.GT.AND P0, PT, R33, R24, PT ;  /* 0x000000182100720b */ /* 0x024fc80003f04000 */
[----:B------:R-:W-:Y:S02]  /*28f0*/  FSEL R33, R33, R24, P0 ;  /* 0x0000001821217208 */ /* 0x000fe40000000000 */
[----:B------:R-:W2:Y:S02]  /*2900*/  LDG.E R24, desc[UR8][R22.64+0x2c] ;  /* 0x00002c0816187981 */ /* 0x000ea4000c1e1900 */
[----:B---3--:R-:W-:-:S04]  /*2910*/  FSETP.GT.AND P0, PT, R34, R33, PT ;  /* 0x000000212200720b */ /* 0x008fc80003f04000 */
[----:B------:R-:W-:Y:S02]  /*2920*/  FSEL R35, R34, R33, P0 ;  /* 0x0000002122237208 */ /* 0x000fe40000000000 */
[----:B------:R-:W3:Y:S02]  /*2930*/  LDG.E R33, desc[UR8][R22.64+0x30] ;  /* 0x0000300816217981 */ /* 0x000ee4000c1e1900 */
[----:B----4-:R-:W-:-:S04]  /*2940*/  FSETP.GT.AND P0, PT, R32, R35, PT ;  /* 0x000000232000720b */ /* 0x010fc80003f04000 */
[----:B------:R-:W-:Y:S02]  /*2950*/  FSEL R34, R32, R35, P0 ;  /* 0x0000002320227208 */ /* 0x000fe40000000000 */
[----:B------:R-:W4:Y:S02]  /*2960*/  LDG.E R32, desc[UR8][R22.64+0x34] ;  /* 0x0000340816207981 */ /* 0x000f24000c1e1900 */
[----:B------:R-:W-:-:S04]  /*2970*/  FSETP.GT.AND P0, PT, R31, R34, PT ;  /* 0x000000221f00720b */ /* 0x000fc80003f04000 */
[----:B------:R-:W-:Y:S02]  /*2980*/  FSEL R36, R31, R34, P0 ;  /* 0x000000221f247208 */ /* 0x000fe40000000000 */
[----:B------:R-:W4:Y:S04]  /*2990*/  LDG.E R31, desc[UR8][R22.64+0x38] ;  /* 0x00003808161f7981 */ /* 0x000f28000c1e1900 */
[----:B------:R-:W4:Y:S01]  /*29a0*/  LDG.E R34, desc[UR8][R22.64+0x3c] ;  /* 0x00003c0816227981 */ /* 0x000f22000c1e1900 */
[CC--:B------:R-:W-:Y:S01]  /*29b0*/  FSETP.GT.AND P0, PT, R7.reuse, R36.reuse, PT ;  /* 0x000000240700720b */ /* 0x0c0fe20003f04000 */
[----:B------:R-:W-:Y:S01]  /*29c0*/  UIADD3 UR4, UPT, UPT, UR4, 0x10, URZ ;  /* 0x0000001004047890 */ /* 0x000fe2000fffe0ff */
[----:B------:R-:W-:Y:S02]  /*29d0*/  VIADD R4, R4, 0x10 ;  /* 0x0000001004047836 */ /* 0x000fe40000000000 */
[----:B------:R-:W-:Y:S01]  /*29e0*/  FSEL R36, R7, R36, P0 ;  /* 0x0000002407247208 */ /* 0x000fe20000000000 */
[----:B------:R-:W-:-:S03]  /*29f0*/  UISETP.NE.AND UP0, UPT, UR4, URZ, UPT ;  /* 0x000000ff0400728c */ /* 0x000fc6000bf05270 */
[----:B------:R-:W-:-:S04]  /*2a00*/  FSETP.GT.AND P0, PT, R25, R36, PT ;  /* 0x000000241900720b */ /* 0x000fc80003f04000 */
[----:B------:R-:W-:-:S04]  /*2a10*/  FSEL R25, R25, R36, P0 ;  /* 0x0000002419197208 */ /* 0x000fc80000000000 */
        /* <DEDUP_REMOVED lines=10> */
[----:B--2---:R-:W-:-:S04]  /*2ac0*/  FSETP.GT.AND P0, PT, R24, R29, PT ;  /* 0x0000001d1800720b */ /* 0x004fc80003f04000 */
[----:B------:R-:W-:-:S04]  /*2ad0*/  FSEL R24, R24, R29, P0 ;  /* 0x0000001d18187208 */ /* 0x000fc80000000000 */
[----:B---3--:R-:W-:-:S04]  /*2ae0*/  FSETP.GT.AND P0, PT, R33, R24, PT ;  /* 0x000000182100720b */ /* 0x008fc80003f04000 */
[----:B------:R-:W-:-:S04]  /*2af0*/  FSEL R33, R33, R24, P0 ;  /* 0x0000001821217208 */ /* 0x000fc80000000000 */
[----:B----4-:R-:W-:-:S04]  /*2b00*/  FSETP.GT.AND P0, PT, R32, R33, PT ;  /* 0x000000212000720b */ /* 0x010fc80003f04000 */
[----:B------:R-:W-:-:S04]  /*2b10*/  FSEL R32, R32, R33, P0 ;  /* 0x0000002120207208 */ /* 0x000fc80000000000 */
[----:B------:R-:W-:-:S04]  /*2b20*/  FSETP.GT.AND P0, PT, R31, R32, PT ;  /* 0x000000201f00720b */ /* 0x000fc80003f04000 */
[----:B------:R-:W-:-:S04]  /*2b30*/  FSEL R31, R31, R32, P0 ;  /* 0x000000201f1f7208 */ /* 0x000fc80000000000 */
[----:B------:R-:W-:-:S04]  /*2b40*/  FSETP.GT.AND P0, PT, R34, R31, PT ;  /* 0x0000001f2200720b */ /* 0x000fc80003f04000 */
[----:B------:R-:W-:Y:S01]  /*2b50*/  FSEL R24, R34, R31, P0 ;  /* 0x0000001f22187208 */ /* 0x000fe20000000000 */
[----:B------:R-:W-:Y:S08]  /*2b60*/  BRA.U UP0, `(.L_x_48) ;  /* 0xfffffffd00287547 */ /* 0x000ff0000b83ffff */
[----:B------:R-:W-:-:S07]  /*2b70*/  VIADD R7, R4, 0x2 ;  /* 0x0000000204077836 */ /* 0x000fce0000000000 */
.L_x_47:
[----:B------:R-:W-:-:S04]  /*2b80*/  UIADD3 UR6, UPT, UPT, UR6, -0x1, URZ ;  /* 0xffffffff06067890 */ /* 0x000fc8000fffe0ff */
[----:B------:R-:W-:-:S09]  /*2b90*/  ULOP3.LUT UP0, URZ, UR6, 0xf, URZ, 0xc0, !UPT ;  /* 0x0000000f06ff7892 */ /* 0x000fd2000f80c0ff */
[----:B------:R-:W-:Y:S05]  /*2ba0*/  BRA.U !UP0, `(.L_x_46) ;  /* 0x0000000508087547 */ /* 0x000fea000b800000 */
[----:B------:R-:W-:Y:S02]  /*2bb0*/  ULOP3.LUT UR4, UR6, 0xf, URZ, 0xc0, !UPT ;  /* 0x0000000f06047892 */ /* 0x000fe4000f8ec0ff */
[----:B------:R-:W-:Y:S02]  /*2bc0*/  ULOP3.LUT UP1, URZ, UR6, 0x7, URZ, 0xc0, !UPT ;  /* 0x0000000706ff7892 */ /* 0x000fe4000f82c0ff */
[----:B------:R-:W-:-:S04]  /*2bd0*/  UIADD3 UR4, UPT, UPT, UR4, -0x1, URZ ;  /* 0xffffffff04047890 */ /* 0x000fc8000fffe0ff */
[----:B------:R-:W-:-:S09]  /*2be0*/  UISETP.GE.U32.AND UP0, UPT, UR4, 0x7, UPT ;  /* 0x000000070400788c */ /* 0x000fd2000bf06070 */
[----:B------:R-:W-:Y:S05]  /*2bf0*/  BRA.U !UP0, `(.L_x_49) ;  /* 0x0000000108687547 */ /* 0x000fea000b800000 */
        /* <DEDUP_REMOVED lines=8> */
[----:B------:R-:W4:Y:S01]  /*2c80*/  LDG.E R37, desc[UR8][R22.64+0x1c] ;  /* 0x00001c0816257981 */ /* 0x000f22000c1e1900 */
[----:B------:R-:W-:Y:S01]  /*2c90*/  VIADD R7, R7, 0x8 ;  /* 0x0000000807077836 */ /* 0x000fe20000000000 */
[----:B--2--5:R-:W-:-:S04]  /*2ca0*/  FSETP.GT.AND P0, PT, R25, R24, PT ;  /* 0x000000181900720b */ /* 0x024fc80003f04000 */
        /* <DEDUP_REMOVED lines=14> */
[----:B------:R-:W-:-:S09]  /*2d90*/  FSEL R24, R37, R4, P0 ;  /* 0x0000000425187208 */ /* 0x000fd20000000000 */
.L_x_49:
[----:B------:R-:W-:Y:S05]  /*2da0*/  BRA.U !UP1, `(.L_x_46) ;  /* 0x0000000109887547 */ /* 0x000fea000b800000 */
[----:B------:R-:W-:Y:S02]  /*2db0*/  ULOP3.LUT UR4, UR6, 0x7, URZ, 0xc0, !UPT ;  /* 0x0000000706047892 */ /* 0x000fe4000f8ec0ff */
[----:B------:R-:W-:Y:S02]  /*2dc0*/  UISETP.NE.AND UP1, UPT, UR5, URZ, UPT ;  /* 0x000000ff0500728c */ /* 0x000fe4000bf25270 */
[----:B------:R-:W-:-:S04]  /*2dd0*/  UIADD3 UR4, UPT, UPT, UR4, -0x1, URZ ;  /* 0xffffffff04047890 */ /* 0x000fc8000fffe0ff */
[----:B------:R-:W-:-:S09]  /*2de0*/  UISETP.GE.U32.AND UP0, UPT, UR4, 0x3, UPT ;  /* 0x000000030400788c */ /* 0x000fd2000bf06070 */
[----:B------:R-:W-:Y:S05]  /*2df0*/  BRA.U !UP0, `(.L_x_50) ;  /* 0x0000000108387547 */ /* 0x000fea000b800000 */
[----:B------:R-:W-:-:S05]  /*2e00*/  IMAD.WIDE R22, R7, 0x4, R20 ;  /* 0x0000000407167825 */ /* 0x000fca00078e0214 */
[----:B------:R-:W2:Y:S04]  /*2e10*/  LDG.E R25, desc[UR8][R22.64] ;  /* 0x0000000816197981 */ /* 0x000ea8000c1e1900 */
[----:B------:R-:W3:Y:S04]  /*2e20*/  LDG.E R4, desc[UR8][R22.64+0x4] ;  /* 0x0000040816047981 */ /* 0x000ee8000c1e1900 */
        /* <DEDUP_REMOVED lines=10> */
[----:B------:R-:W-:-:S09]  /*2ed0*/  FSEL R24, R29, R4, P0 ;  /* 0x000000041d187208 */ /* 0x000fd20000000000 */
.L_x_50:
[----:B------:R-:W-:Y:S05]  /*2ee0*/  BRA.U !UP1, `(.L_x_46) ;  /* 0x0000000109387547 */ /* 0x000fea000b800000 */
[----:B------:R-:W-:-:S05]  /*2ef0*/  IMAD.WIDE R22, R7, 0x4, R20 ;  /* 0x0000000407167825 */ /* 0x000fca00078e0214 */
[----:B------:R-:W2:Y:S01]  /*2f00*/  LDG.E R7, desc[UR8][R22.64] ;  /* 0x0000000816077981 */ /* 0x000ea2000c1e1900 */
[----:B------:R-:W-:Y:S01]  /*2f10*/  UISETP.NE.AND UP0, UPT, UR5, 0x1, UPT ;  /* 0x000000010500788c */ /* 0x000fe2000bf05270 */
[----:B--2--5:R-:W-:-:S04]  /*2f20*/  FSETP.GT.AND P0, PT, R7, R24, PT ;  /* 0x000000180700720b */ /* 0x024fc80003f04000 */
[----:B------:R-:W-:-:S04]  /*2f30*/  FSEL R24, R7, R24, P0 ;  /* 0x0000001807187208 */ /* 0x000fc80000000000 */
[----:B------:R-:W-:Y:S05]  /*2f40*/  BRA.U !UP0, `(.L_x_46) ;  /* 0x0000000108207547 */ /* 0x000fea000b800000 */
[----:B------:R-:W2:Y:S01]  /*2f50*/  LDG.E R7, desc[UR8][R22.64+0x4] ;  /* 0x0000040816077981 */ /* 0x000ea2000c1e1900 */
[----:B------:R-:W-:Y:S01]  /*2f60*/  UISETP.NE.AND UP0, UPT, UR5, 0x2, UPT ;  /* 0x000000020500788c */ /* 0x000fe2000bf05270 */
[----:B--2---:R-:W-:-:S04]  /*2f70*/  FSETP.GT.AND P0, PT, R7, R24, PT ;  /* 0x000000180700720b */ /* 0x004fc80003f04000 */
[----:B------:R-:W-:-:S04]  /*2f80*/  FSEL R24, R7, R24, P0 ;  /* 0x0000001807187208 */ /* 0x000fc80000000000 */
[----:B------:R-:W-:Y:S05]  /*2f90*/  BRA.U !UP0, `(.L_x_46) ;  /* 0x00000001080c7547 */ /* 0x000fea000b800000 */
[----:B------:R-:W2:Y:S02]  /*2fa0*/  LDG.E R23, desc[UR8][R22.64+0x8] ;  /* 0x0000080816177981 */ /* 0x000ea4000c1e1900 */
[----:B--2---:R-:W-:-:S13]  /*2fb0*/  FSETP.GT.AND P0, PT, R23, R24, PT ;  /* 0x000000181700720b */ /* 0x004fda0003f04000 */
[----:B------:R-:W-:-:S07]  /*2fc0*/  @P0 IMAD.MOV.U32 R24, RZ, RZ, R23 ;  /* 0x000000ffff180224 */ /* 0x000fce00078e0017 */
.L_x_46:
[----:B------:R-:W-:Y:S05]  /*2fd0*/  BSYNC.RECONVERGENT B0 ;  /* 0x0000000000007941 */ /* 0x000fea0003800200 */
.L_x_45:
[----:B------:R-:W-:Y:S01]  /*2fe0*/  FSETP.GTU.AND P0, PT, R12, R11, PT ;  /* 0x0000000b0c00720b */ /* 0x000fe20003f0c000 */
[----:B------:R-:W-:Y:S01]  /*2ff0*/  BSSY.RECONVERGENT B0, `(.L_x_51) ;  /* 0x000008b000007945 */ /* 0x000fe20003800200 */
[----:B------:R-:W-:-:S11]  /*3000*/  IMAD.MOV.U32 R25, RZ, RZ, R12 ;  /* 0x000000ffff197224 */ /* 0x000fd600078e000c */
[----:B------:R-:W-:Y:S05]  /*3010*/  @!P0 BRA `(.L_x_52) ;  /* 0x0000000800208947 */ /* 0x000fea0003800000 */
        /* <DEDUP_REMOVED lines=8> */
[----:B0-----:R-:W-:Y:S02]  /*30a0*/  UIADD3 UR6, UPT, UPT, UR4, -0x2, URZ ;  /* 0xfffffffe04067890 */ /* 0x001fe4000fffe0ff */
[----:B------:R-:W-:Y:S02]  /*30b0*/  UIADD3 UR7, UPT, UPT, UR4, -0x1, URZ ;  /* 0xffffffff04077890 */ /* 0x000fe4000fffe0ff */
[----:B------:R-:W-:Y:S02]  /*30c0*/  UISETP.GE.U32.AND UP1, UPT, UR6, 0xf, UPT ;  /* 0x0000000f0600788c */ /* 0x000fe4000bf26070 */
[----:B------:R-:W-:-:S07]  /*30d0*/  ULOP3.LUT UP0, URZ, UR7, 0xf, URZ, 0xc0, !UPT ;  /* 0x0000000f07ff7892 */ /* 0x000fce000f80c0ff */
[----:B------:R-:W-:Y:S05]  /*30e0*/  BRA.U !UP1, `(.L_x_53) ;  /* 0x0000000109e07547 */ /* 0x000fea000b800000 */
[----:B------:R-:W-:-:S04]  /*30f0*/  UIADD3 UR4, UPT, UPT, UR4, -0x1, URZ ;  /* 0xffffffff04047890 */ /* 0x000fc8000fffe0ff */
[----:B------:R-:W-:-:S03]  /*3100*/  ULOP3.LUT UR6, UR4, 0xfffffff0, URZ, 0xc0, !UPT ;  /* 0xfffffff004067892 */ /* 0x000fc6000f8ec0ff */
[----:B------:R-:W-:-:S09]  /*3110*/  UMOV UR4, URZ ;  /* 0x000000ff00047c82 */ /* 0x000fd20008000000 */
.L_x_54:
        /* <DEDUP_REMOVED lines=17> */
[----:B------:R-:W-:Y:S01]  /*3230*/  UIADD3 UR4, UPT, UPT, UR4, 0x10, URZ ;  /* 0x0000001004047890 */ /* 0x000fe2000fffe0ff */
[----:B------:R-:W-:-:S03]  /*3240*/  VIADD R7, R7, 0x10 ;  /* 0x0000001007077836 */ /* 0x000fc60000000000 */
[----:B------:R-:W-:Y:S01]  /*3250*/  UISETP.NE.AND UP1, UPT, UR4, UR6, UPT ;  /* 0x000000060400728c */ /* 0x000fe2000bf25270 */
[----:B--2--5:R-:W-:-:S04]  /*3260*/  FSETP.GEU.AND P0, PT, R34, R25, PT ;  /* 0x000000192200720b */ /* 0x024fc80003f0e000 */
[----:B------:R-:W-:-:S04]  /*3270*/  FSEL R34, R34, R25, !P0 ;  /* 0x0000001922227208 */ /* 0x000fc80004000000 */
[----:B---3--:R-:W-:-:S04]  /*3280*/  FSETP.GEU.AND P0, PT, R33, R34, PT ;  /* 0x000000222100720b */ /* 0x008fc80003f0e000 */
[----:B------:R-:W-:-:S04]  /*3290*/  FSEL R33, R33, R34, !P0 ;  /* 0x0000002221217208 */ /* 0x000fc80004000000 */
[----:B----4-:R-:W-:-:S04]  /*32a0*/  FSETP.GEU.AND P0, PT, R36, R33, PT ;  /* 0x000000212400720b */ /* 0x010fc80003f0e000 */
[----:B------:R-:W-:-:S04]  /*32b0*/  FSEL R36, R36, R33, !P0 ;  /* 0x0000002124247208 */ /* 0x000fc80004000000 */
[----:B------:R-:W-:-:S04]  /*32c0*/  FSETP.GEU.AND P0, PT, R31, R36, PT ;  /* 0x000000241f00720b */ /* 0x000fc80003f0e000 */
        /* <DEDUP_REMOVED lines=24> */
[----:B------:R-:W-:Y:S01]  /*3450*/  FSEL R25, R32, R11, !P0 ;  /* 0x0000000b20197208 */ /* 0x000fe20004000000 */
[----:B------:R-:W-:Y:S08]  /*3460*/  BRA.U UP1, `(.L_x_54) ;  /* 0xfffffffd012c7547 */ /* 0x000ff0000b83ffff */
.L_x_53:
        /* <DEDUP_REMOVED lines=31> */
[----:B------:R-:W-:-:S09]  /*3660*/  FSEL R25, R33, R2, !P0 ;  /* 0x0000000221197208 */ /* 0x000fd20004000000 */
.L_x_55:
        /* <DEDUP_REMOVED lines=19> */
[----:B------:R-:W-:-:S09]  /*37a0*/  FSEL R25, R23, R2, !P0 ;  /* 0x0000000217197208 */ /* 0x000fd20004000000 */
.L_x_56:
[----:B------:R-:W-:Y:S05]  /*37b0*/  BRA.U !UP1, `(.L_x_52) ;  /* 0x0000000109387547 */ /* 0x000fea000b800000 */
[----:B------:R-:W-:-:S05]  /*37c0*/  IMAD.WIDE R14, R7, 0x4, R20 ;  /* 0x00000004070e7825 */ /* 0x000fca00078e0214 */
[----:B------:R-:W2:Y:S01]  /*37d0*/  LDG.E R2, desc[UR8][R14.64] ;  /* 0x000000080e027981 */ /* 0x000ea2000c1e1900 */
[----:B------:R-:W-:Y:S01]  /*37e0*/  UISETP.NE.AND UP0, UPT, UR5, 0x1, UPT ;  /* 0x000000010500788c */ /* 0x000fe2000bf05270 */
[----:B--2--5:R-:W-:-:S04]  /*37f0*/  FSETP.GEU.AND P0, PT, R2, R25, PT ;  /* 0x000000190200720b */ /* 0x024fc80003f0e000 */
[----:B------:R-:W-:-:S04]  /*3800*/  FSEL R25, R2, R25, !P0 ;  /* 0x0000001902197208 */ /* 0x000fc80004000000 */
[----:B------:R-:W-:Y:S05]  /*3810*/  BRA.U !UP0, `(.L_x_52) ;  /* 0x0000000108207547 */ /* 0x000fea000b800000 */
[----:B------:R-:W2:Y:S01]  /*3820*/  LDG.E R2, desc[UR8][R14.64+0x4] ;  /* 0x000004080e027981 */ /* 0x000ea2000c1e1900 */
[----:B------:R-:W-:Y:S01]  /*3830*/  UISETP.NE.AND UP0, UPT, UR5, 0x2, UPT ;  /* 0x000000020500788c */ /* 0x000fe2000bf05270 */
[----:B--2---:R-:W-:-:S04]  /*3840*/  FSETP.GEU.AND P0, PT, R2, R25, PT ;  /* 0x000000190200720b */ /* 0x004fc80003f0e000 */
[----:B------:R-:W-:-:S04]  /*3850*/  FSEL R25, R2, R25, !P0 ;  /* 0x0000001902197208 */ /* 0x000fc80004000000 */
[----:B------:R-:W-:Y:S05]  /*3860*/  BRA.U !UP0, `(.L_x_52) ;  /* 0x00000001080c7547 */ /* 0x000fea000b800000 */
[----:B------:R-:W2:Y:S02]  /*3870*/  LDG.E R14, desc[UR8][R14.64+0x8] ;  /* 0x000008080e0e7981 */ /* 0x000ea4000c1e1900 */
[----:B--2---:R-:W-:-:S13]  /*3880*/  FSETP.GEU.AND P0, PT, R14, R25, PT ;  /* 0x000000190e00720b */ /* 0x004fda0003f0e000 */
[----:B------:R-:W-:-:S07]  /*3890*/  @!P0 IMAD.MOV.U32 R25, RZ, RZ, R14 ;  /* 0x000000ffff198224 */ /* 0x000fce00078e000e */
.L_x_52:
[----:B------:R-:W-:Y:S05]  /*38a0*/  BSYNC.RECONVERGENT B0 ;  /* 0x0000000000007941 */ /* 0x000fea0003800200 */
.L_x_51:
[----:B-----5:R-:W-:Y:S01]  /*38b0*/  FSETP.NEU.AND P0, PT, R24, R25, PT ;  /* 0x000000191800720b */ /* 0x020fe20003f0d000 */
        /* <DEDUP_REMOVED lines=18> */
.L_x_59:
[----:B------:R-:W-:Y:S05]  /*39e0*/  BSYNC.RECONVERGENT B3 ;  /* 0x0000000000037941 */ /* 0x000fea0003800200 */
.L_x_58:
[----:B------:R-:W-:Y:S05]  /*39f0*/  BSYNC.RECONVERGENT B0 ;  /* 0x0000000000007941 */ /* 0x000fea0003800200 */
.L_x_57:
[----:B------:R0:W-:Y:S01]  /*3a00*/  STG.E desc[UR8][R16.64+0x10], R13 ;  /* 0x0000100d10007986 */ /* 0x0001e2000c101908 */
[----:B------:R-:W-:Y:S02]  /*3a10*/  VIADD R10, R10, 0x1 ;  /* 0x000000010a0a7836 */ /* 0x000fe40000000000 */
[----:B------:R-:W-:Y:S02]  /*3a20*/  IMAD.MOV.U32 R7, RZ, RZ, R24 ;  /* 0x000000ffff077224 */ /* 0x000fe400078e0018 */
[----:B------:R-:W-:Y:S01]  /*3a30*/  IMAD.MOV.U32 R11, RZ, RZ, R25 ;  /* 0x000000ffff0b7224 */ /* 0x000fe200078e0019 */
[----:B------:R-:W-:-:S13]  /*3a40*/  ISETP.NE.AND P0, PT, R10, R3, PT ;  /* 0x000000030a00720c */ /* 0x000fda0003f05270 */
[----:B0-----:R-:W-:Y:S05]  /*3a50*/  @P0 BRA `(.L_x_60) ;  /* 0xffffffe400600947 */ /* 0x001fea000383ffff */
[----:B------:R-:W-:Y:S05]  /*3a60*/  EXIT ;  /* 0x000000000000794d */ /* 0x000fea0003800000 */
        .weak           $__internal_0_$__cuda_sm3x_div_rn_noftz_f32_slowpath
        .type           $__internal_0_$__cuda_sm3x_div_rn_noftz_f32_slowpath,@function
        .size           $__internal_0_$__cuda_sm3x_div_rn_noftz_f32_slowpath,(.L_x_73 - $__internal_0_$__cuda_sm3x_div_rn_noftz_f32_slowpath)
$__internal_0_$__cuda_sm3x_div_rn_noftz_f32_slowpath:
[----:B------:R-:W-:Y:S01]  /*3a70*/  SHF.R.U32.HI R22, RZ, 0x17, R29 ;  /* 0x00000017ff167819 */ /* 0x000fe2000001161d */
[----:B------:R-:W-:Y:S01]  /*3a80*/  BSSY.RECONVERGENT B1, `(.L_x_61) ;  /* 0x0000062000017945 */ /* 0x000fe20003800200 */
[----:B------:R-:W-:Y:S02]  /*3a90*/  SHF.R.U32.HI R26, RZ, 0x17, R2 ;  /* 0x00000017ff1a7819 */ /* 0x000fe40000011602 */
[----:B------:R-:W-:Y:S02]  /*3aa0*/  LOP3.LUT R22, R22, 0xff, RZ, 0xc0, !PT ;  /* 0x000000ff16167812 */ /* 0x000fe400078ec0ff */
[----:B------:R-:W-:-:S03]  /*3ab0*/  LOP3.LUT R26, R26, 0xff, RZ, 0xc0, !PT ;  /* 0x000000ff1a1a7812 */ /* 0x000fc600078ec0ff */
[----:B------:R-:W-:Y:S02]  /*3ac0*/  VIADD R27, R22, 0xffffffff ;  /* 0xffffffff161b7836 */ /* 0x000fe40000000000 */
[----:B------:R-:W-:-:S03]  /*3ad0*/  VIADD R28, R26, 0xffffffff ;  /* 0xffffffff1a1c7836 */ /* 0x000fc60000000000 */
[----:B------:R-:W-:-:S04]  /*3ae0*/  ISETP.GT.U32.AND P0, PT, R27, 0xfd, PT ;  /* 0x000000fd1b00780c */ /* 0x000fc80003f04070 */
[----:B------:R-:W-:-:S13]  /*3af0*/  ISETP.GT.U32.OR P0, PT, R28, 0xfd, P0 ;  /* 0x000000fd1c00780c */ /* 0x000fda0000704470 */
[----:B------:R-:W-:Y:S01]  /*3b00*/  @!P0 IMAD.MOV.U32 R23, RZ, RZ, RZ ;  /* 0x000000ffff178224 */ /* 0x000fe200078e00ff */
[----:B------:R-:W-:Y:S06]  /*3b10*/  @!P0 BRA `(.L_x_62) ;  /* 0x00000000005c8947 */ /* 0x000fec0003800000 */
[----:B------:R-:W-:Y:S02]  /*3b20*/  FSETP.GTU.FTZ.AND P0, PT, |R2|, +INF , PT ;  /* 0x7f8000000200780b */ /* 0x000fe40003f1c200 */
[----:B------:R-:W-:-:S04]  /*3b30*/  FSETP.GTU.FTZ.AND P1, PT, |R29|, +INF , PT ;  /* 0x7f8000001d00780b */ /* 0x000fc80003f3c200 */
[----:B------:R-:W-:-:S13]  /*3b40*/  PLOP3.LUT P0, PT, P0, P1, PT, 0xf8, 0x8f ;  /* 0x00000000008f781c */ /* 0x000fda0000703f70 */
[----:B------:R-:W-:Y:S05]  /*3b50*/  @P0 BRA `(.L_x_63) ;  /* 0x00000004004c0947 */ /* 0x000fea0003800000 */
[----:B------:R-:W-:-:S13]  /*3b60*/  LOP3.LUT P0, RZ, R29, 0x7fffffff, R2, 0xc8, !PT ;  /* 0x7fffffff1dff7812 */ /* 0x000fda000780c802 */
[----:B------:R-:W-:Y:S05]  /*3b70*/  @!P0 BRA `(.L_x_64) ;  /* 0x00000004003c8947 */ /* 0x000fea0003800000 */
[C---:B------:R-:W-:Y:S02]  /*3b80*/  FSETP.NEU.FTZ.AND P0, PT, |R2|.reuse, +INF , PT ;  /* 0x7f8000000200780b */ /* 0x040fe40003f1d200 */
[----:B------:R-:W-:Y:S02]  /*3b90*/  FSETP.NEU.FTZ.AND P2, PT, |R29|, +INF , PT ;  /* 0x7f8000001d00780b */ /* 0x000fe40003f5d200 */
[----:B------:R-:W-:-:S11]  /*3ba0*/  FSETP.NEU.FTZ.AND P1, PT, |R2|, +INF , PT ;  /* 0x7f8000000200780b */ /* 0x000fd60003f3d200 */
[----:B------:R-:W-:Y:S05]  /*3bb0*/  @!P2 BRA !P0, `(.L_x_64) ;  /* 0x00000004002ca947 */ /* 0x000fea0004000000 */
[----:B------:R-:W-:-:S04]  /*3bc0*/  LOP3.LUT P0, RZ, R2, 0x7fffffff, RZ, 0xc0, !PT ;  /* 0x7fffffff02ff7812 */ /* 0x000fc8000780c0ff */
[----:B------:R-:W-:-:S13]  /*3bd0*/  PLOP3.LUT P0, PT, P2, P0, PT, 0x2f, 0xf2 ;  /* 0x0000000000f2781c */ /* 0x000fda0001700577 */
[----:B------:R-:W-:Y:S05]  /*3be0*/  @P0 BRA `(.L_x_65) ;  /* 0x0000000400180947 */ /* 0x000fea0003800000 */
[----:B------:R-:W-:-:S04]  /*3bf0*/  LOP3.LUT P0, RZ, R29, 0x7fffffff, RZ, 0xc0, !PT ;  /* 0x7fffffff1dff7812 */ /* 0x000fc8000780c0ff */
[----:B------:R-:W-:-:S13]  /*3c00*/  PLOP3.LUT P0, PT, P1, P0, PT, 0x2f, 0xf2 ;  /* 0x0000000000f2781c */ /* 0x000fda0000f00577 */
[----:B------:R-:W-:Y:S05]  /*3c10*/  @P0 BRA `(.L_x_66) ;  /* 0x0000000400000947 */ /* 0x000fea0003800000 */
[----:B------:R-:W-:Y:S02]  /*3c20*/  ISETP.GE.AND P0, PT, R28, RZ, PT ;  /* 0x000000ff1c00720c */ /* 0x000fe40003f06270 */
[----:B------:R-:W-:-:S11]  /*3c30*/  ISETP.GE.AND P1, PT, R27, RZ, PT ;  /* 0x000000ff1b00720c */ /* 0x000fd60003f26270 */
[----:B------:R-:W-:Y:S02]  /*3c40*/  @P0 IMAD.MOV.U32 R23, RZ, RZ, RZ ;  /* 0x000000ffff170224 */ /* 0x000fe400078e00ff */
[----:B------:R-:W-:Y:S01]  /*3c50*/  @!P0 FFMA R2, R2, 1.84467440737095516160e+19, RZ ;  /* 0x5f80000002028823 */ /* 0x000fe200000000ff */
[----:B------:R-:W-:Y:S02]  /*3c60*/  @!P0 IMAD.MOV.U32 R23, RZ, RZ, -0x40 ;  /* 0xffffffc0ff178424 */ /* 0x000fe400078e00ff */
[----:B------:R-:W-:Y:S02]  /*3c70*/  @!P1 FFMA R29, R29, 1.84467440737095516160e+19, RZ ;  /* 0x5f8000001d1d9823 */ /* 0x000fe400000000ff */
[----:B------:R-:W-:-:S07]  /*3c80*/  @!P1 VIADD R23, R23, 0x40 ;  /* 0x0000004017179836 */ /* 0x000fce0000000000 */
.L_x_62:
[----:B------:R-:W-:Y:S01]  /*3c90*/  LEA R30, R22, 0xc0800000, 0x17 ;  /* 0xc0800000161e7811 */ /* 0x000fe200078eb8ff */
[----:B------:R-:W-:Y:S04]  /*3ca0*/  BSSY.RECONVERGENT B2, `(.L_x_67) ;  /* 0x0000036000027945 */ /* 0x000fe80003800200 */
[----:B------:R-:W-:Y:S02]  /*3cb0*/  IMAD.IADD R30, R29, 0x1, -R30 ;  /* 0x000000011d1e7824 */ /* 0x000fe400078e0a1e */
[----:B------:R-:W-:Y:S02]  /*3cc0*/  VIADD R29, R26, 0xffffff81 ;  /* 0xffffff811a1d7836 */ /* 0x000fe40000000000 */
[----:B------:R-:W0:Y:S01]  /*3cd0*/  MUFU.RCP R28, R30 ;  /* 0x0000001e001c7308 */ /* 0x000e220000001000 */
[----:B------:R-:W-:Y:S01]  /*3ce0*/  FADD.FTZ R27, -R30, -RZ ;  /* 0x800000ff1e1b7221 */ /* 0x000fe20000010100 */
[----:B------:R-:W-:-:S03]  /*3cf0*/  IMAD R2, R29, -0x800000, R2 ;  /* 0xff8000001d027824 */ /* 0x000fc600078e0202 */
[----:B0-----:R-:W-:-:S04]  /*3d00*/  FFMA R31, R28, R27, 1 ;  /* 0x3f8000001c1f7423 */ /* 0x001fc8000000001b */
[----:B------:R-:W-:-:S04]  /*3d10*/  FFMA R31, R28, R31, R28 ;  /* 0x0000001f1c1f7223 */ /* 0x000fc8000000001c */
[----:B------:R-:W-:-:S04]  /*3d20*/  FFMA R26, R2, R31, RZ ;  /* 0x0000001f021a7223 */ /* 0x000fc800000000ff */
[----:B------:R-:W-:-:S04]  /*3d30*/  FFMA R28, R27, R26, R2 ;  /* 0x0000001a1b1c7223 */ /* 0x000fc80000000002 */
[----:B------:R-:W-:Y:S01]  /*3d40*/  FFMA R28, R31, R28, R26 ;  /* 0x0000001c1f1c7223 */ /* 0x000fe2000000001a */
[----:B------:R-:W-:-:S03]  /*3d50*/  IADD3 R26, PT, PT, R29, 0x7f, -R22 ;  /* 0x0000007f1d1a7810 */ /* 0x000fc60007ffe816 */
[----:B------:R-:W-:Y:S02]  /*3d60*/  FFMA R27, R27, R28, R2 ;  /* 0x0000001c1b1b7223 */ /* 0x000fe40000000002 */
[----:B------:R-:W-:Y:S02]  /*3d70*/  IMAD.IADD R23, R26, 0x1, R23 ;  /* 0x000000011a177824 */ /* 0x000fe400078e0217 */
[----:B------:R-:W-:-:S05]  /*3d80*/  FFMA R2, R31, R27, R28 ;  /* 0x0000001b1f027223 */ /* 0x000fca000000001c */
[----:B------:R-:W-:-:S04]  /*3d90*/  SHF.R.U32.HI R22, RZ, 0x17, R2 ;  /* 0x00000017ff167819 */ /* 0x000fc80000011602 */
[----:B------:R-:W-:-:S05]  /*3da0*/  LOP3.LUT R22, R22, 0xff, RZ, 0xc0, !PT ;  /* 0x000000ff16167812 */ /* 0x000fca00078ec0ff */
[----:B------:R-:W-:-:S04]  /*3db0*/  IMAD.IADD R22, R22, 0x1, R23 ;  /* 0x0000000116167824 */ /* 0x000fc800078e0217 */
[----:B------:R-:W-:-:S05]  /*3dc0*/  VIADD R26, R22, 0xffffffff ;  /* 0xffffffff161a7836 */ /* 0x000fca0000000000 */
[----:B------:R-:W-:-:S13]  /*3dd0*/  ISETP.GE.U32.AND P0, PT, R26, 0xfe, PT ;  /* 0x000000fe1a00780c */ /* 0x000fda0003f06070 */
[----:B------:R-:W-:Y:S05]  /*3de0*/  @!P0 BRA `(.L_x_68) ;  /* 0x0000000000808947 */ /* 0x000fea0003800000 */
[----:B------:R-:W-:-:S13]  /*3df0*/  ISETP.GT.AND P0, PT, R22, 0xfe, PT ;  /* 0x000000fe1600780c */ /* 0x000fda0003f04270 */
[----:B------:R-:W-:Y:S05]  /*3e00*/  @P0 BRA `(.L_x_69) ;  /* 0x00000000006c0947 */ /* 0x000fea0003800000 */
[----:B------:R-:W-:-:S13]  /*3e10*/  ISETP.GE.AND P0, PT, R22, 0x1, PT ;  /* 0x000000011600780c */ /* 0x000fda0003f06270 */
[----:B------:R-:W-:Y:S05]  /*3e20*/  @P0 BRA `(.L_x_70) ;  /* 0x0000000000740947 */ /* 0x000fea0003800000 */
[----:B------:R-:W-:Y:S02]  /*3e30*/  ISETP.GE.AND P0, PT, R22, -0x18, PT ;  /* 0xffffffe81600780c */ /* 0x000fe40003f06270 */
[----:B------:R-:W-:-:S11]  /*3e40*/  LOP3.LUT R2, R2, 0x80000000, RZ, 0xc0, !PT ;  /* 0x8000000002027812 */ /* 0x000fd600078ec0ff */
[----:B------:R-:W-:Y:S05]  /*3e50*/  @!P0 BRA `(.L_x_70) ;  /* 0x0000000000688947 */ /* 0x000fea0003800000 */
[CCC-:B------:R-:W-:Y:S01]  /*3e60*/  FFMA.RZ R23, R31.reuse, R27.reuse, R28.reuse ;  /* 0x0000001b1f177223 */ /* 0x1c0fe2000000c01c */
[CCC-:B------:R-:W-:Y:S01]  /*3e70*/  FFMA.RP R26, R31.reuse, R27.reuse, R28.reuse ;  /* 0x0000001b1f1a7223 */ /* 0x1c0fe2000000801c */
[----:B------:R-:W-:Y:S01]  /*3e80*/  FFMA.RM R31, R31, R27, R28 ;  /* 0x0000001b1f1f7223 */ /* 0x000fe2000000401c */
[C---:B------:R-:W-:Y:S01]  /*3e90*/  VIADD R27, R22.reuse, 0x20 ;  /* 0x00000020161b7836 */ /* 0x040fe20000000000 */
[C---:B------:R-:W-:Y:S02]  /*3ea0*/  ISETP.NE.AND P2, PT, R22.reuse, RZ, PT ;  /* 0x000000ff1600720c */ /* 0x040fe40003f45270 */
[----:B------:R-:W-:Y:S02]  /*3eb0*/  LOP3.LUT R23, R23, 0x7fffff, RZ, 0xc0, !PT ;  /* 0x007fffff17177812 */ /* 0x000fe400078ec0ff */
[----:B------:R-:W-:Y:S01]  /*3ec0*/  ISETP.NE.AND P1, PT, R22, RZ, PT ;  /* 0x000000ff1600720c */ /* 0x000fe20003f25270 */
[----:B------:R-:W-:Y:S01]  /*3ed0*/  IMAD.MOV R22, RZ, RZ, -R22 ;  /* 0x000000ffff167224 */ /* 0x000fe200078e0a16 */
[----:B------:R-:W-:-:S02]  /*3ee0*/  LOP3.LUT R28, R23, 0x800000, RZ, 0xfc, !PT ;  /* 0x00800000171c7812 */ /* 0x000fc400078efcff */
[----:B------:R-:W-:Y:S02]  /*3ef0*/  FSETP.NEU.FTZ.AND P0, PT, R26, R31, PT ;  /* 0x0000001f1a00720b */ /* 0x000fe40003f1d000 */
[----:B------:R-:W-:Y:S02]  /*3f00*/  SHF.L.U32 R27, R28, R27, RZ ;  /* 0x0000001b1c1b7219 */ /* 0x000fe400000006ff */
[----:B------:R-:W-:Y:S02]  /*3f10*/  SEL R23, R22, RZ, P2 ;  /* 0x000000ff16177207 */ /* 0x000fe40001000000 */
[----:B------:R-:W-:Y:S02]  /*3f20*/  ISETP.NE.AND P1, PT, R27, RZ, P1 ;  /* 0x000000ff1b00720c */ /* 0x000fe40000f25270 */
[----:B------:R-:W-:Y:S02]  /*3f30*/  SHF.R.U32.HI R27, RZ, R23, R28 ;  /* 0x00000017ff1b7219 */ /* 0x000fe4000001161c */
[----:B------:R-:W-:-:S02]  /*3f40*/  PLOP3.LUT P0, PT, P0, P1, PT, 0xf8, 0x8f ;  /* 0x00000000008f781c */ /* 0x000fc40000703f70 */
[----:B------:R-:W-:Y:S02]  /*3f50*/  SHF.R.U32.HI R23, RZ, 0x1, R27 ;  /* 0x00000001ff177819 */ /* 0x000fe4000001161b */
[----:B------:R-:W-:-:S04]  /*3f60*/  SEL R22, RZ, 0x1, !P0 ;  /* 0x00000001ff167807 */ /* 0x000fc80004000000 */
[----:B------:R-:W-:-:S04]  /*3f70*/  LOP3.LUT R22, R22, 0x1, R23, 0xf8, !PT ;  /* 0x0000000116167812 */ /* 0x000fc800078ef817 */
[----:B------:R-:W-:-:S05]  /*3f80*/  LOP3.LUT R22, R22, R27, RZ, 0xc0, !PT ;  /* 0x0000001b16167212 */ /* 0x000fca00078ec0ff */
[----:B------:R-:W-:-:S05]  /*3f90*/  IMAD.IADD R23, R23, 0x1, R22 ;  /* 0x0000000117177824 */ /* 0x000fca00078e0216 */
[----:B------:R-:W-:Y:S01]  /*3fa0*/  LOP3.LUT R2, R23, R2, RZ, 0xfc, !PT ;  /* 0x0000000217027212 */ /* 0x000fe200078efcff */
[----:B------:R-:W-:Y:S06]  /*3fb0*/  BRA `(.L_x_70) ;  /* 0x0000000000107947 */ /* 0x000fec0003800000 */
.L_x_69:
[----:B------:R-:W-:-:S04]  /*3fc0*/  LOP3.LUT R2, R2, 0x80000000, RZ, 0xc0, !PT ;  /* 0x8000000002027812 */ /* 0x000fc800078ec0ff */
[----:B------:R-:W-:Y:S01]  /*3fd0*/  LOP3.LUT R2, R2, 0x7f800000, RZ, 0xfc, !PT ;  /* 0x7f80000002027812 */ /* 0x000fe200078efcff */
[----:B------:R-:W-:Y:S06]  /*3fe0*/  BRA `(.L_x_70) ;  /* 0x0000000000047947 */ /* 0x000fec0003800000 */
.L_x_68:
[----:B------:R-:W-:-:S07]  /*3ff0*/  IMAD R2, R23, 0x800000, R2 ;  /* 0x0080000017027824 */ /* 0x000fce00078e0202 */
.L_x_70:
[----:B------:R-:W-:Y:S05]  /*4000*/  BSYNC.RECONVERGENT B2 ;  /* 0x0000000000027941 */ /* 0x000fea0003800200 */
.L_x_67:
[----:B------:R-:W-:Y:S05]  /*4010*/  BRA `(.L_x_71) ;  /* 0x0000000000207947 */ /* 0x000fea0003800000 */
.L_x_66:
[----:B------:R-:W-:-:S04]  /*4020*/  LOP3.LUT R2, R29, 0x80000000, R2, 0x48, !PT ;  /* 0x800000001d027812 */ /* 0x000fc800078e4802 */
[----:B------:R-:W-:Y:S01]  /*4030*/  LOP3.LUT R2, R2, 0x7f800000, RZ, 0xfc, !PT ;  /* 0x7f80000002027812 */ /* 0x000fe200078efcff */
[----:B------:R-:W-:Y:S06]  /*4040*/  BRA `(.L_x_71) ;  /* 0x0000000000147947 */ /* 0x000fec0003800000 */
.L_x_65:
[----:B------:R-:W-:Y:S01]  /*4050*/  LOP3.LUT R2, R29, 0x80000000, R2, 0x48, !PT ;  /* 0x800000001d027812 */ /* 0x000fe200078e4802 */
[----:B------:R-:W-:Y:S06]  /*4060*/  BRA `(.L_x_71) ;  /* 0x00000000000c7947 */ /* 0x000fec0003800000 */
.L_x_64:
[----:B------:R-:W0:Y:S01]  /*4070*/  MUFU.RSQ R2, -QNAN ;  /* 0xffc0000000027908 */ /* 0x000e220000001400 */
[----:B------:R-:W-:Y:S05]  /*4080*/  BRA `(.L_x_71) ;  /* 0x0000000000047947 */ /* 0x000fea0003800000 */
.L_x_63:
[----:B------:R-:W-:-:S07]  /*4090*/  FADD.FTZ R2, R2, R29 ;  /* 0x0000001d02027221 */ /* 0x000fce0000010000 */
.L_x_71:
[----:B------:R-:W-:Y:S05]  /*40a0*/  BSYNC.RECONVERGENT B1 ;  /* 0x0000000000017941 */ /* 0x000fea0003800200 */
.L_x_61:
[----:B------:R-:W-:Y:S02]  /*40b0*/  IMAD.MOV.U32 R22, RZ, RZ, R4 ;  /* 0x000000ffff167224 */ /* 0x000fe400078e0004 */
[----:B------:R-:W-:-:S04]  /*40c0*/  IMAD.MOV.U32 R23, RZ, RZ, 0x0 ;  /* 0x00000000ff177424 */ /* 0x000fc800078e00ff */
[----:B0-----:R-:W-:Y:S05]  /*40d0*/  RET.REL.NODEC R22 `(_Z18indicadores_kernelPfPiS_iiii) ;  /* 0xffffffbc16c87950 */ /* 0x001fea0003c3ffff */
.L_x_72:
[----:B------:R-:W-:-:S00]  /*40e0*/  BRA `(.L_x_72) ;  /* 0xfffffffc00fc7947 */ /* 0x000fc0000383ffff */
[----:B------:R-:W-:-:S00]  /*40f0*/  NOP ;  /* 0x0000000000007918 */ /* 0x000fc00000000000 */
        /* <DEDUP_REMOVED lines=8> */
.L_x_73:


//--------------------- .nv.shared.reserved.0     --------------------------
	.section	.nv.shared.reserved.0,"aw",@nobits
	.weak		__nv_reservedSMEM_offset_0_alias
	.size		__nv_reservedSMEM_offset_0_alias, 0, 64
	.other		__nv_reservedSMEM_offset_0_alias,@"STO_CUDA_RESERVED_SHARED STV_DEFAULT"
__nv_reservedSMEM_offset_0_alias:
	.zero		0
	.zero		64


//--------------------- .nv.constant0._Z18indicadores_kernelPfPiS_iiii --------------------------
	.section	.nv.constant0._Z18indicadores_kernelPfPiS_iiii,"a",@progbits
	.sectionflags	@""
	.align	4
.nv.constant0._Z18indicadores_kernelPfPiS_iiii:
	.zero		936


//--------------------- SYMBOLS --------------------------

	.type		.nv.reservedSmem.offset0,@object
	.size		.nv.reservedSmem.offset0,0x4
